//
// Generated by NVIDIA NVVM Compiler
//
// Compiler Build ID: CL-36424714
// Cuda compilation tools, release 13.0, V13.0.88
// Based on NVVM 20.0.0
//

.version 9.0
.target sm_100
.address_size 64

	// .globl	mymatmul_kernel0
// _ZZ16mymatmul_kernel0E11data_shared has been demoted
// _ZZ16mymatmul_kernel0E13kernel_shared has been demoted

.visible .entry mymatmul_kernel0(
	.param .u64 .ptr .align 1 mymatmul_kernel0_param_0,
	.param .u64 .ptr .align 1 mymatmul_kernel0_param_1,
	.param .u64 .ptr .align 1 mymatmul_kernel0_param_2
)
.maxntid 256
{
	.local .align 16 .b8 	__local_depot0[2048];
	.reg .b64 	%SP;
	.reg .b64 	%SPL;
	.reg .pred 	%p<13>;
	.reg .b32 	%r<124>;
	.reg .b32 	%f<650>;
	.reg .b64 	%rd<40>;
	// demoted variable
	.shared .align 4 .b8 _ZZ16mymatmul_kernel0E11data_shared[16384];
	// demoted variable
	.shared .align 4 .b8 _ZZ16mymatmul_kernel0E13kernel_shared[32768];
	mov.u64 	%SPL, __local_depot0;
	add.u64 	%rd1, %SPL, 0;
	add.s64 	%rd38, %rd1, 1024;
	mov.f32 	%f385, 0f00000000;
	st.local.v4.f32 	[%rd1], {%f385, %f385, %f385, %f385};
	st.local.v4.f32 	[%rd1+512], {%f385, %f385, %f385, %f385};
	st.local.v4.f32 	[%rd1+1024], {%f385, %f385, %f385, %f385};
	st.local.v4.f32 	[%rd1+1536], {%f385, %f385, %f385, %f385};
	st.local.v4.f32 	[%rd1+64], {%f385, %f385, %f385, %f385};
	st.local.v4.f32 	[%rd1+576], {%f385, %f385, %f385, %f385};
	st.local.v4.f32 	[%rd1+1088], {%f385, %f385, %f385, %f385};
	st.local.v4.f32 	[%rd1+1600], {%f385, %f385, %f385, %f385};
	st.local.v4.f32 	[%rd1+128], {%f385, %f385, %f385, %f385};
	st.local.v4.f32 	[%rd1+640], {%f385, %f385, %f385, %f385};
	st.local.v4.f32 	[%rd1+1152], {%f385, %f385, %f385, %f385};
	st.local.v4.f32 	[%rd1+1664], {%f385, %f385, %f385, %f385};
	st.local.v4.f32 	[%rd1+192], {%f385, %f385, %f385, %f385};
	st.local.v4.f32 	[%rd1+704], {%f385, %f385, %f385, %f385};
	st.local.v4.f32 	[%rd1+1216], {%f385, %f385, %f385, %f385};
	st.local.v4.f32 	[%rd1+1728], {%f385, %f385, %f385, %f385};
	st.local.v4.f32 	[%rd1+16], {%f385, %f385, %f385, %f385};
	st.local.v4.f32 	[%rd1+528], {%f385, %f385, %f385, %f385};
	st.local.v4.f32 	[%rd1+1040], {%f385, %f385, %f385, %f385};
	st.local.v4.f32 	[%rd1+1552], {%f385, %f385, %f385, %f385};
	st.local.v4.f32 	[%rd1+80], {%f385, %f385, %f385, %f385};
	st.local.v4.f32 	[%rd1+592], {%f385, %f385, %f385, %f385};
	st.local.v4.f32 	[%rd1+1104], {%f385, %f385, %f385, %f385};
	st.local.v4.f32 	[%rd1+1616], {%f385, %f385, %f385, %f385};
	st.local.v4.f32 	[%rd1+144], {%f385, %f385, %f385, %f385};
	st.local.v4.f32 	[%rd1+656], {%f385, %f385, %f385, %f385};
	st.local.v4.f32 	[%rd1+1168], {%f385, %f385, %f385, %f385};
	st.local.v4.f32 	[%rd1+1680], {%f385, %f385, %f385, %f385};
	st.local.v4.f32 	[%rd1+208], {%f385, %f385, %f385, %f385};
	st.local.v4.f32 	[%rd1+720], {%f385, %f385, %f385, %f385};
	st.local.v4.f32 	[%rd1+1232], {%f385, %f385, %f385, %f385};
	st.local.v4.f32 	[%rd1+1744], {%f385, %f385, %f385, %f385};
	st.local.v4.f32 	[%rd1+32], {%f385, %f385, %f385, %f385};
	st.local.v4.f32 	[%rd1+544], {%f385, %f385, %f385, %f385};
	st.local.v4.f32 	[%rd1+1056], {%f385, %f385, %f385, %f385};
	st.local.v4.f32 	[%rd1+1568], {%f385, %f385, %f385, %f385};
	st.local.v4.f32 	[%rd1+96], {%f385, %f385, %f385, %f385};
	st.local.v4.f32 	[%rd1+608], {%f385, %f385, %f385, %f385};
	st.local.v4.f32 	[%rd1+1120], {%f385, %f385, %f385, %f385};
	st.local.v4.f32 	[%rd1+1632], {%f385, %f385, %f385, %f385};
	st.local.v4.f32 	[%rd1+160], {%f385, %f385, %f385, %f385};
	st.local.v4.f32 	[%rd1+672], {%f385, %f385, %f385, %f385};
	st.local.v4.f32 	[%rd1+1184], {%f385, %f385, %f385, %f385};
	st.local.v4.f32 	[%rd1+1696], {%f385, %f385, %f385, %f385};
	st.local.v4.f32 	[%rd1+224], {%f385, %f385, %f385, %f385};
	st.local.v4.f32 	[%rd1+736], {%f385, %f385, %f385, %f385};
	st.local.v4.f32 	[%rd1+1248], {%f385, %f385, %f385, %f385};
	st.local.v4.f32 	[%rd1+1760], {%f385, %f385, %f385, %f385};
	st.local.v4.f32 	[%rd1+48], {%f385, %f385, %f385, %f385};
	st.local.v4.f32 	[%rd1+560], {%f385, %f385, %f385, %f385};
	st.local.v4.f32 	[%rd1+1072], {%f385, %f385, %f385, %f385};
	st.local.v4.f32 	[%rd1+1584], {%f385, %f385, %f385, %f385};
	st.local.v4.f32 	[%rd1+112], {%f385, %f385, %f385, %f385};
	st.local.v4.f32 	[%rd1+624], {%f385, %f385, %f385, %f385};
	st.local.v4.f32 	[%rd1+1136], {%f385, %f385, %f385, %f385};
	st.local.v4.f32 	[%rd1+1648], {%f385, %f385, %f385, %f385};
	st.local.v4.f32 	[%rd1+176], {%f385, %f385, %f385, %f385};
	st.local.v4.f32 	[%rd1+688], {%f385, %f385, %f385, %f385};
	st.local.v4.f32 	[%rd1+1200], {%f385, %f385, %f385, %f385};
	st.local.v4.f32 	[%rd1+1712], {%f385, %f385, %f385, %f385};
	st.local.v4.f32 	[%rd1+240], {%f385, %f385, %f385, %f385};
	st.local.v4.f32 	[%rd1+752], {%f385, %f385, %f385, %f385};
	st.local.v4.f32 	[%rd1+1264], {%f385, %f385, %f385, %f385};
	st.local.v4.f32 	[%rd1+1776], {%f385, %f385, %f385, %f385};
	st.local.v4.f32 	[%rd1+256], {%f385, %f385, %f385, %f385};
	st.local.v4.f32 	[%rd1+768], {%f385, %f385, %f385, %f385};
	st.local.v4.f32 	[%rd1+1280], {%f385, %f385, %f385, %f385};
	st.local.v4.f32 	[%rd1+1792], {%f385, %f385, %f385, %f385};
	st.local.v4.f32 	[%rd1+320], {%f385, %f385, %f385, %f385};
	st.local.v4.f32 	[%rd1+832], {%f385, %f385, %f385, %f385};
	st.local.v4.f32 	[%rd1+1344], {%f385, %f385, %f385, %f385};
	st.local.v4.f32 	[%rd1+1856], {%f385, %f385, %f385, %f385};
	st.local.v4.f32 	[%rd1+384], {%f385, %f385, %f385, %f385};
	st.local.v4.f32 	[%rd1+896], {%f385, %f385, %f385, %f385};
	st.local.v4.f32 	[%rd1+1408], {%f385, %f385, %f385, %f385};
	st.local.v4.f32 	[%rd1+1920], {%f385, %f385, %f385, %f385};
	st.local.v4.f32 	[%rd1+448], {%f385, %f385, %f385, %f385};
	st.local.v4.f32 	[%rd1+960], {%f385, %f385, %f385, %f385};
	st.local.v4.f32 	[%rd1+1472], {%f385, %f385, %f385, %f385};
	st.local.v4.f32 	[%rd1+1984], {%f385, %f385, %f385, %f385};
	st.local.v4.f32 	[%rd1+272], {%f385, %f385, %f385, %f385};
	st.local.v4.f32 	[%rd1+784], {%f385, %f385, %f385, %f385};
	st.local.v4.f32 	[%rd1+1296], {%f385, %f385, %f385, %f385};
	st.local.v4.f32 	[%rd1+1808], {%f385, %f385, %f385, %f385};
	st.local.v4.f32 	[%rd1+336], {%f385, %f385, %f385, %f385};
	st.local.v4.f32 	[%rd1+848], {%f385, %f385, %f385, %f385};
	st.local.v4.f32 	[%rd1+1360], {%f385, %f385, %f385, %f385};
	st.local.v4.f32 	[%rd1+1872], {%f385, %f385, %f385, %f385};
	st.local.v4.f32 	[%rd1+400], {%f385, %f385, %f385, %f385};
	st.local.v4.f32 	[%rd1+912], {%f385, %f385, %f385, %f385};
	st.local.v4.f32 	[%rd1+1424], {%f385, %f385, %f385, %f385};
	st.local.v4.f32 	[%rd1+1936], {%f385, %f385, %f385, %f385};
	st.local.v4.f32 	[%rd1+464], {%f385, %f385, %f385, %f385};
	st.local.v4.f32 	[%rd1+976], {%f385, %f385, %f385, %f385};
	st.local.v4.f32 	[%rd1+1488], {%f385, %f385, %f385, %f385};
	st.local.v4.f32 	[%rd1+2000], {%f385, %f385, %f385, %f385};
	st.local.v4.f32 	[%rd1+288], {%f385, %f385, %f385, %f385};
	st.local.v4.f32 	[%rd1+800], {%f385, %f385, %f385, %f385};
	st.local.v4.f32 	[%rd1+1312], {%f385, %f385, %f385, %f385};
	st.local.v4.f32 	[%rd1+1824], {%f385, %f385, %f385, %f385};
	st.local.v4.f32 	[%rd1+352], {%f385, %f385, %f385, %f385};
	st.local.v4.f32 	[%rd1+864], {%f385, %f385, %f385, %f385};
	st.local.v4.f32 	[%rd1+1376], {%f385, %f385, %f385, %f385};
	st.local.v4.f32 	[%rd1+1888], {%f385, %f385, %f385, %f385};
	st.local.v4.f32 	[%rd1+416], {%f385, %f385, %f385, %f385};
	st.local.v4.f32 	[%rd1+928], {%f385, %f385, %f385, %f385};
	st.local.v4.f32 	[%rd1+1440], {%f385, %f385, %f385, %f385};
	st.local.v4.f32 	[%rd1+1952], {%f385, %f385, %f385, %f385};
	st.local.v4.f32 	[%rd1+480], {%f385, %f385, %f385, %f385};
	st.local.v4.f32 	[%rd1+992], {%f385, %f385, %f385, %f385};
	st.local.v4.f32 	[%rd1+1504], {%f385, %f385, %f385, %f385};
	st.local.v4.f32 	[%rd1+2016], {%f385, %f385, %f385, %f385};
	st.local.v4.f32 	[%rd1+304], {%f385, %f385, %f385, %f385};
	st.local.v4.f32 	[%rd1+816], {%f385, %f385, %f385, %f385};
	st.local.v4.f32 	[%rd1+1328], {%f385, %f385, %f385, %f385};
	st.local.v4.f32 	[%rd1+1840], {%f385, %f385, %f385, %f385};
	st.local.v4.f32 	[%rd1+368], {%f385, %f385, %f385, %f385};
	st.local.v4.f32 	[%rd1+880], {%f385, %f385, %f385, %f385};
	st.local.v4.f32 	[%rd1+1392], {%f385, %f385, %f385, %f385};
	st.local.v4.f32 	[%rd1+1904], {%f385, %f385, %f385, %f385};
	st.local.v4.f32 	[%rd1+432], {%f385, %f385, %f385, %f385};
	st.local.v4.f32 	[%rd1+944], {%f385, %f385, %f385, %f385};
	st.local.v4.f32 	[%rd1+1456], {%f385, %f385, %f385, %f385};
	st.local.v4.f32 	[%rd1+1968], {%f385, %f385, %f385, %f385};
	st.local.v4.f32 	[%rd1+496], {%f385, %f385, %f385, %f385};
	st.local.v4.f32 	[%rd1+1008], {%f385, %f385, %f385, %f385};
	st.local.v4.f32 	[%rd1+1520], {%f385, %f385, %f385, %f385};
	st.local.v4.f32 	[%rd1+2032], {%f385, %f385, %f385, %f385};
	mov.b32 	%r116, 0;
	mov.u32 	%r2, %ctaid.x;
	shl.b32 	%r24, %r2, 15;
	and.b32  	%r25, %r24, 2147221504;
	mov.u32 	%r3, %tid.x;
	shl.b32 	%r26, %r3, 12;
	add.s32 	%r27, %r25, %r26;
$L__BB0_1:
	bar.sync 	0;
	shl.b32 	%r23, %r116, 4;
	add.s32 	%r4, %r27, %r23;
	mov.b32 	%r117, 0;
$L__BB0_2:
	setp.gt.u32 	%p2, %r3, 63;
	@%p2 bra 	$L__BB0_4;
	ld.param.u64 	%rd35, [mymatmul_kernel0_param_0];
	shl.b32 	%r28, %r117, 6;
	and.b32  	%r29, %r28, 3072;
	and.b32  	%r30, %r117, 8;
	add.s32 	%r31, %r4, %r30;
	add.s32 	%r32, %r31, %r29;
	cvta.to.global.u64 	%rd12, %rd35;
	mul.wide.u32 	%rd13, %r32, 4;
	add.s64 	%rd14, %rd12, %rd13;
	ld.global.nc.f32 	%f386, [%rd14];
	shl.b32 	%r33, %r3, 6;
	add.s32 	%r34, %r33, %r117;
	shl.b32 	%r35, %r34, 2;
	mov.u32 	%r36, _ZZ16mymatmul_kernel0E11data_shared;
	add.s32 	%r37, %r36, %r35;
	st.shared.f32 	[%r37], %f386;
	add.s32 	%r38, %r117, 1;
	shl.b32 	%r39, %r38, 6;
	and.b32  	%r40, %r39, 3072;
	and.b32  	%r41, %r38, 9;
	add.s32 	%r42, %r4, %r41;
	add.s32 	%r43, %r42, %r40;
	mul.wide.u32 	%rd15, %r43, 4;
	add.s64 	%rd16, %rd12, %rd15;
	ld.global.nc.f32 	%f387, [%rd16];
	st.shared.f32 	[%r37+4], %f387;
	add.s32 	%r44, %r117, 2;
	shl.b32 	%r45, %r44, 6;
	and.b32  	%r46, %r45, 3072;
	and.b32  	%r47, %r44, 10;
	add.s32 	%r48, %r4, %r47;
	add.s32 	%r49, %r48, %r46;
	mul.wide.u32 	%rd17, %r49, 4;
	add.s64 	%rd18, %rd12, %rd17;
	ld.global.nc.f32 	%f388, [%rd18];
	st.shared.f32 	[%r37+8], %f388;
	ld.global.nc.f32 	%f389, [%rd16+8];
	st.shared.f32 	[%r37+12], %f389;
	add.s32 	%r50, %r117, 4;
	shl.b32 	%r51, %r50, 6;
	and.b32  	%r52, %r51, 3072;
	and.b32  	%r53, %r50, 12;
	add.s32 	%r54, %r4, %r53;
	add.s32 	%r55, %r54, %r52;
	mul.wide.u32 	%rd19, %r55, 4;
	add.s64 	%rd20, %rd12, %rd19;
	ld.global.nc.f32 	%f390, [%rd20];
	st.shared.f32 	[%r37+16], %f390;
	ld.global.nc.f32 	%f391, [%rd16+16];
	st.shared.f32 	[%r37+20], %f391;
	ld.global.nc.f32 	%f392, [%rd18+16];
	st.shared.f32 	[%r37+24], %f392;
	ld.global.nc.f32 	%f393, [%rd16+24];
	st.shared.f32 	[%r37+28], %f393;
$L__BB0_4:
	add.s32 	%r117, %r117, 8;
	setp.ne.s32 	%p3, %r117, 64;
	@%p3 bra 	$L__BB0_2;
	ld.param.u64 	%rd36, [mymatmul_kernel0_param_1];
	shl.b32 	%r57, %r116, 16;
	shl.b32 	%r58, %r2, 9;
	and.b32  	%r59, %r58, 3584;
	or.b32  	%r60, %r59, %r3;
	or.b32  	%r61, %r60, %r57;
	cvta.to.global.u64 	%rd21, %rd36;
	mul.wide.u32 	%rd22, %r61, 4;
	add.s64 	%rd23, %rd21, %rd22;
	ld.global.nc.f32 	%f394, [%rd23];
	shl.b32 	%r62, %r3, 2;
	mov.u32 	%r63, _ZZ16mymatmul_kernel0E13kernel_shared;
	add.s32 	%r64, %r63, %r62;
	st.shared.f32 	[%r64], %f394;
	ld.global.nc.f32 	%f395, [%rd23+1024];
	st.shared.f32 	[%r64+1024], %f395;
	ld.global.nc.f32 	%f396, [%rd23+16384];
	st.shared.f32 	[%r64+2048], %f396;
	ld.global.nc.f32 	%f397, [%rd23+17408];
	st.shared.f32 	[%r64+3072], %f397;
	ld.global.nc.f32 	%f398, [%rd23+32768];
	st.shared.f32 	[%r64+4096], %f398;
	ld.global.nc.f32 	%f399, [%rd23+33792];
	st.shared.f32 	[%r64+5120], %f399;
	ld.global.nc.f32 	%f400, [%rd23+49152];
	st.shared.f32 	[%r64+6144], %f400;
	ld.global.nc.f32 	%f401, [%rd23+50176];
	st.shared.f32 	[%r64+7168], %f401;
	ld.global.nc.f32 	%f402, [%rd23+65536];
	st.shared.f32 	[%r64+8192], %f402;
	ld.global.nc.f32 	%f403, [%rd23+66560];
	st.shared.f32 	[%r64+9216], %f403;
	ld.global.nc.f32 	%f404, [%rd23+81920];
	st.shared.f32 	[%r64+10240], %f404;
	ld.global.nc.f32 	%f405, [%rd23+82944];
	st.shared.f32 	[%r64+11264], %f405;
	ld.global.nc.f32 	%f406, [%rd23+98304];
	st.shared.f32 	[%r64+12288], %f406;
	ld.global.nc.f32 	%f407, [%rd23+99328];
	st.shared.f32 	[%r64+13312], %f407;
	ld.global.nc.f32 	%f408, [%rd23+114688];
	st.shared.f32 	[%r64+14336], %f408;
	ld.global.nc.f32 	%f409, [%rd23+115712];
	st.shared.f32 	[%r64+15360], %f409;
	ld.global.nc.f32 	%f410, [%rd23+131072];
	st.shared.f32 	[%r64+16384], %f410;
	ld.global.nc.f32 	%f411, [%rd23+132096];
	st.shared.f32 	[%r64+17408], %f411;
	ld.global.nc.f32 	%f412, [%rd23+147456];
	st.shared.f32 	[%r64+18432], %f412;
	ld.global.nc.f32 	%f413, [%rd23+148480];
	st.shared.f32 	[%r64+19456], %f413;
	ld.global.nc.f32 	%f414, [%rd23+163840];
	st.shared.f32 	[%r64+20480], %f414;
	ld.global.nc.f32 	%f415, [%rd23+164864];
	st.shared.f32 	[%r64+21504], %f415;
	ld.global.nc.f32 	%f416, [%rd23+180224];
	st.shared.f32 	[%r64+22528], %f416;
	ld.global.nc.f32 	%f417, [%rd23+181248];
	st.shared.f32 	[%r64+23552], %f417;
	ld.global.nc.f32 	%f418, [%rd23+196608];
	st.shared.f32 	[%r64+24576], %f418;
	ld.global.nc.f32 	%f419, [%rd23+197632];
	st.shared.f32 	[%r64+25600], %f419;
	ld.global.nc.f32 	%f420, [%rd23+212992];
	st.shared.f32 	[%r64+26624], %f420;
	ld.global.nc.f32 	%f421, [%rd23+214016];
	st.shared.f32 	[%r64+27648], %f421;
	ld.global.nc.f32 	%f422, [%rd23+229376];
	st.shared.f32 	[%r64+28672], %f422;
	ld.global.nc.f32 	%f423, [%rd23+230400];
	st.shared.f32 	[%r64+29696], %f423;
	ld.global.nc.f32 	%f424, [%rd23+245760];
	st.shared.f32 	[%r64+30720], %f424;
	ld.global.nc.f32 	%f425, [%rd23+246784];
	st.shared.f32 	[%r64+31744], %f425;
	bar.sync 	0;
	mov.b32 	%r118, 0;
	mov.pred 	%p12, -1;
$L__BB0_6:
	mov.pred 	%p1, %p12;
	mov.u32 	%r66, %tid.x;
	and.b32  	%r67, %r66, 240;
	add.s32 	%r68, %r118, %r67;
	shl.b32 	%r8, %r68, 3;
	shl.b32 	%r69, %r118, 12;
	shl.b32 	%r70, %r66, 4;
	and.b32  	%r71, %r70, 240;
	or.b32  	%r9, %r69, %r71;
	mov.b32 	%r119, 0;
$L__BB0_7:
	shl.b32 	%r73, %r119, 2;
	mul.wide.u32 	%rd24, %r73, 4;
	add.s64 	%rd25, %rd1, %rd24;
	ld.local.v4.f32 	{%f585, %f580, %f576, %f572}, [%rd25];
	ld.local.v4.f32 	{%f584, %f533, %f529, %f525}, [%rd25+192];
	ld.local.v4.f32 	{%f583, %f579, %f575, %f571}, [%rd25+512];
	ld.local.v4.f32 	{%f582, %f578, %f574, %f570}, [%rd25+1024];
	ld.local.v4.f32 	{%f581, %f577, %f573, %f569}, [%rd25+1536];
	ld.local.v4.f32 	{%f568, %f564, %f560, %f556}, [%rd25+64];
	ld.local.v4.f32 	{%f567, %f563, %f559, %f555}, [%rd25+576];
	ld.local.v4.f32 	{%f566, %f562, %f558, %f554}, [%rd25+1088];
	ld.local.v4.f32 	{%f565, %f561, %f557, %f553}, [%rd25+1600];
	ld.local.v4.f32 	{%f552, %f548, %f544, %f540}, [%rd25+128];
	ld.local.v4.f32 	{%f551, %f547, %f543, %f539}, [%rd25+640];
	ld.local.v4.f32 	{%f550, %f546, %f542, %f538}, [%rd25+1152];
	ld.local.v4.f32 	{%f549, %f545, %f541, %f537}, [%rd25+1664];
	ld.local.v4.f32 	{%f536, %f532, %f528, %f524}, [%rd25+704];
	ld.local.v4.f32 	{%f535, %f531, %f527, %f523}, [%rd25+1216];
	ld.local.v4.f32 	{%f534, %f530, %f526, %f522}, [%rd25+1728];
	mov.b32 	%r120, 0;
$L__BB0_8:
	add.s32 	%r74, %r8, %r120;
	shl.b32 	%r75, %r120, 9;
	shl.b32 	%r76, %r119, 2;
	add.s32 	%r77, %r9, %r76;
	add.s32 	%r78, %r77, %r75;
	shl.b32 	%r79, %r74, 2;
	mov.u32 	%r80, _ZZ16mymatmul_kernel0E11data_shared;
	add.s32 	%r81, %r80, %r79;
	ld.shared.f32 	%f426, [%r81+8192];
	ld.shared.f32 	%f427, [%r81];
	shl.b32 	%r82, %r78, 2;
	mov.u32 	%r83, _ZZ16mymatmul_kernel0E13kernel_shared;
	add.s32 	%r84, %r83, %r82;
	ld.shared.f32 	%f428, [%r84];
	fma.rn.f32 	%f585, %f427, %f428, %f585;
	ld.shared.f32 	%f429, [%r84+1024];
	fma.rn.f32 	%f583, %f427, %f429, %f583;
	fma.rn.f32 	%f582, %f426, %f428, %f582;
	fma.rn.f32 	%f581, %f426, %f429, %f581;
	ld.shared.f32 	%f430, [%r84+4];
	fma.rn.f32 	%f580, %f427, %f430, %f580;
	ld.shared.f32 	%f431, [%r84+1028];
	fma.rn.f32 	%f579, %f427, %f431, %f579;
	fma.rn.f32 	%f578, %f426, %f430, %f578;
	fma.rn.f32 	%f577, %f426, %f431, %f577;
	ld.shared.f32 	%f432, [%r84+8];
	fma.rn.f32 	%f576, %f427, %f432, %f576;
	ld.shared.f32 	%f433, [%r84+1032];
	fma.rn.f32 	%f575, %f427, %f433, %f575;
	fma.rn.f32 	%f574, %f426, %f432, %f574;
	fma.rn.f32 	%f573, %f426, %f433, %f573;
	ld.shared.f32 	%f434, [%r84+12];
	fma.rn.f32 	%f572, %f427, %f434, %f572;
	ld.shared.f32 	%f435, [%r84+1036];
	fma.rn.f32 	%f571, %f427, %f435, %f571;
	fma.rn.f32 	%f570, %f426, %f434, %f570;
	fma.rn.f32 	%f569, %f426, %f435, %f569;
	ld.shared.f32 	%f436, [%r81+8256];
	ld.shared.f32 	%f437, [%r81+64];
	fma.rn.f32 	%f568, %f437, %f428, %f568;
	fma.rn.f32 	%f567, %f437, %f429, %f567;
	fma.rn.f32 	%f566, %f436, %f428, %f566;
	fma.rn.f32 	%f565, %f436, %f429, %f565;
	fma.rn.f32 	%f564, %f437, %f430, %f564;
	fma.rn.f32 	%f563, %f437, %f431, %f563;
	fma.rn.f32 	%f562, %f436, %f430, %f562;
	fma.rn.f32 	%f561, %f436, %f431, %f561;
	fma.rn.f32 	%f560, %f437, %f432, %f560;
	fma.rn.f32 	%f559, %f437, %f433, %f559;
	fma.rn.f32 	%f558, %f436, %f432, %f558;
	fma.rn.f32 	%f557, %f436, %f433, %f557;
	fma.rn.f32 	%f556, %f437, %f434, %f556;
	fma.rn.f32 	%f555, %f437, %f435, %f555;
	fma.rn.f32 	%f554, %f436, %f434, %f554;
	fma.rn.f32 	%f553, %f436, %f435, %f553;
	ld.shared.f32 	%f438, [%r81+8320];
	ld.shared.f32 	%f439, [%r81+128];
	fma.rn.f32 	%f552, %f439, %f428, %f552;
	fma.rn.f32 	%f551, %f439, %f429, %f551;
	fma.rn.f32 	%f550, %f438, %f428, %f550;
	fma.rn.f32 	%f549, %f438, %f429, %f549;
	fma.rn.f32 	%f548, %f439, %f430, %f548;
	fma.rn.f32 	%f547, %f439, %f431, %f547;
	fma.rn.f32 	%f546, %f438, %f430, %f546;
	fma.rn.f32 	%f545, %f438, %f431, %f545;
	fma.rn.f32 	%f544, %f439, %f432, %f544;
	fma.rn.f32 	%f543, %f439, %f433, %f543;
	fma.rn.f32 	%f542, %f438, %f432, %f542;
	fma.rn.f32 	%f541, %f438, %f433, %f541;
	fma.rn.f32 	%f540, %f439, %f434, %f540;
	fma.rn.f32 	%f539, %f439, %f435, %f539;
	fma.rn.f32 	%f538, %f438, %f434, %f538;
	fma.rn.f32 	%f537, %f438, %f435, %f537;
	ld.shared.f32 	%f440, [%r81+8384];
	ld.shared.f32 	%f441, [%r81+192];
	fma.rn.f32 	%f584, %f441, %f428, %f584;
	fma.rn.f32 	%f536, %f441, %f429, %f536;
	fma.rn.f32 	%f535, %f440, %f428, %f535;
	fma.rn.f32 	%f534, %f440, %f429, %f534;
	fma.rn.f32 	%f533, %f441, %f430, %f533;
	fma.rn.f32 	%f532, %f441, %f431, %f532;
	fma.rn.f32 	%f531, %f440, %f430, %f531;
	fma.rn.f32 	%f530, %f440, %f431, %f530;
	fma.rn.f32 	%f529, %f441, %f432, %f529;
	fma.rn.f32 	%f528, %f441, %f433, %f528;
	fma.rn.f32 	%f527, %f440, %f432, %f527;
	fma.rn.f32 	%f526, %f440, %f433, %f526;
	fma.rn.f32 	%f525, %f441, %f434, %f525;
	fma.rn.f32 	%f524, %f441, %f435, %f524;
	fma.rn.f32 	%f523, %f440, %f434, %f523;
	fma.rn.f32 	%f522, %f440, %f435, %f522;
	add.s32 	%r120, %r120, 1;
	setp.ne.s32 	%p5, %r120, 8;
	@%p5 bra 	$L__BB0_8;
	mul.wide.u32 	%rd26, %r76, 4;
	add.s64 	%rd27, %rd1, %rd26;
	st.local.v4.f32 	[%rd27], {%f585, %f580, %f576, %f572};
	st.local.v4.f32 	[%rd27+512], {%f583, %f579, %f575, %f571};
	st.local.v4.f32 	[%rd27+1024], {%f582, %f578, %f574, %f570};
	st.local.v4.f32 	[%rd27+1536], {%f581, %f577, %f573, %f569};
	st.local.v4.f32 	[%rd27+64], {%f568, %f564, %f560, %f556};
	st.local.v4.f32 	[%rd27+576], {%f567, %f563, %f559, %f555};
	st.local.v4.f32 	[%rd27+1088], {%f566, %f562, %f558, %f554};
	st.local.v4.f32 	[%rd27+1600], {%f565, %f561, %f557, %f553};
	st.local.v4.f32 	[%rd27+128], {%f552, %f548, %f544, %f540};
	st.local.v4.f32 	[%rd27+640], {%f551, %f547, %f543, %f539};
	st.local.v4.f32 	[%rd27+1152], {%f550, %f546, %f542, %f538};
	st.local.v4.f32 	[%rd27+1664], {%f549, %f545, %f541, %f537};
	st.local.v4.f32 	[%rd27+192], {%f584, %f533, %f529, %f525};
	st.local.v4.f32 	[%rd27+704], {%f536, %f532, %f528, %f524};
	st.local.v4.f32 	[%rd27+1216], {%f535, %f531, %f527, %f523};
	st.local.v4.f32 	[%rd27+1728], {%f534, %f530, %f526, %f522};
	add.s32 	%r119, %r119, 1;
	setp.ne.s32 	%p6, %r119, 4;
	@%p6 bra 	$L__BB0_7;
	mov.b32 	%r121, 0;
$L__BB0_11:
	shl.b32 	%r88, %r121, 2;
	mul.wide.u32 	%rd28, %r88, 4;
	add.s64 	%rd29, %rd1, %rd28;
	ld.local.v4.f32 	{%f649, %f644, %f640, %f636}, [%rd29+256];
	ld.local.v4.f32 	{%f648, %f597, %f593, %f589}, [%rd29+448];
	ld.local.v4.f32 	{%f647, %f643, %f639, %f635}, [%rd29+768];
	ld.local.v4.f32 	{%f646, %f642, %f638, %f634}, [%rd29+1280];
	ld.local.v4.f32 	{%f645, %f641, %f637, %f633}, [%rd29+1792];
	ld.local.v4.f32 	{%f632, %f628, %f624, %f620}, [%rd29+320];
	ld.local.v4.f32 	{%f631, %f627, %f623, %f619}, [%rd29+832];
	ld.local.v4.f32 	{%f630, %f626, %f622, %f618}, [%rd29+1344];
	ld.local.v4.f32 	{%f629, %f625, %f621, %f617}, [%rd29+1856];
	ld.local.v4.f32 	{%f616, %f612, %f608, %f604}, [%rd29+384];
	ld.local.v4.f32 	{%f615, %f611, %f607, %f603}, [%rd29+896];
	ld.local.v4.f32 	{%f614, %f610, %f606, %f602}, [%rd29+1408];
	ld.local.v4.f32 	{%f613, %f609, %f605, %f601}, [%rd29+1920];
	ld.local.v4.f32 	{%f600, %f596, %f592, %f588}, [%rd29+960];
	ld.local.v4.f32 	{%f599, %f595, %f591, %f587}, [%rd29+1472];
	ld.local.v4.f32 	{%f598, %f594, %f590, %f586}, [%rd29+1984];
	mov.b32 	%r122, 0;
$L__BB0_12:
	add.s32 	%r89, %r8, %r122;
	shl.b32 	%r90, %r122, 9;
	shl.b32 	%r91, %r121, 2;
	add.s32 	%r92, %r9, %r91;
	add.s32 	%r93, %r92, %r90;
	shl.b32 	%r94, %r89, 2;
	mov.u32 	%r95, _ZZ16mymatmul_kernel0E11data_shared;
	add.s32 	%r96, %r94, %r95;
	ld.shared.f32 	%f442, [%r96+8448];
	ld.shared.f32 	%f443, [%r96+256];
	shl.b32 	%r97, %r93, 2;
	mov.u32 	%r98, _ZZ16mymatmul_kernel0E13kernel_shared;
	add.s32 	%r99, %r98, %r97;
	ld.shared.f32 	%f444, [%r99];
	fma.rn.f32 	%f649, %f443, %f444, %f649;
	ld.shared.f32 	%f445, [%r99+1024];
	fma.rn.f32 	%f647, %f443, %f445, %f647;
	fma.rn.f32 	%f646, %f442, %f444, %f646;
	fma.rn.f32 	%f645, %f442, %f445, %f645;
	ld.shared.f32 	%f446, [%r99+4];
	fma.rn.f32 	%f644, %f443, %f446, %f644;
	ld.shared.f32 	%f447, [%r99+1028];
	fma.rn.f32 	%f643, %f443, %f447, %f643;
	fma.rn.f32 	%f642, %f442, %f446, %f642;
	fma.rn.f32 	%f641, %f442, %f447, %f641;
	ld.shared.f32 	%f448, [%r99+8];
	fma.rn.f32 	%f640, %f443, %f448, %f640;
	ld.shared.f32 	%f449, [%r99+1032];
	fma.rn.f32 	%f639, %f443, %f449, %f639;
	fma.rn.f32 	%f638, %f442, %f448, %f638;
	fma.rn.f32 	%f637, %f442, %f449, %f637;
	ld.shared.f32 	%f450, [%r99+12];
	fma.rn.f32 	%f636, %f443, %f450, %f636;
	ld.shared.f32 	%f451, [%r99+1036];
	fma.rn.f32 	%f635, %f443, %f451, %f635;
	fma.rn.f32 	%f634, %f442, %f450, %f634;
	fma.rn.f32 	%f633, %f442, %f451, %f633;
	ld.shared.f32 	%f452, [%r96+8512];
	ld.shared.f32 	%f453, [%r96+320];
	fma.rn.f32 	%f632, %f453, %f444, %f632;
	fma.rn.f32 	%f631, %f453, %f445, %f631;
	fma.rn.f32 	%f630, %f452, %f444, %f630;
	fma.rn.f32 	%f629, %f452, %f445, %f629;
	fma.rn.f32 	%f628, %f453, %f446, %f628;
	fma.rn.f32 	%f627, %f453, %f447, %f627;
	fma.rn.f32 	%f626, %f452, %f446, %f626;
	fma.rn.f32 	%f625, %f452, %f447, %f625;
	fma.rn.f32 	%f624, %f453, %f448, %f624;
	fma.rn.f32 	%f623, %f453, %f449, %f623;
	fma.rn.f32 	%f622, %f452, %f448, %f622;
	fma.rn.f32 	%f621, %f452, %f449, %f621;
	fma.rn.f32 	%f620, %f453, %f450, %f620;
	fma.rn.f32 	%f619, %f453, %f451, %f619;
	fma.rn.f32 	%f618, %f452, %f450, %f618;
	fma.rn.f32 	%f617, %f452, %f451, %f617;
	ld.shared.f32 	%f454, [%r96+8576];
	ld.shared.f32 	%f455, [%r96+384];
	fma.rn.f32 	%f616, %f455, %f444, %f616;
	fma.rn.f32 	%f615, %f455, %f445, %f615;
	fma.rn.f32 	%f614, %f454, %f444, %f614;
	fma.rn.f32 	%f613, %f454, %f445, %f613;
	fma.rn.f32 	%f612, %f455, %f446, %f612;
	fma.rn.f32 	%f611, %f455, %f447, %f611;
	fma.rn.f32 	%f610, %f454, %f446, %f610;
	fma.rn.f32 	%f609, %f454, %f447, %f609;
	fma.rn.f32 	%f608, %f455, %f448, %f608;
	fma.rn.f32 	%f607, %f455, %f449, %f607;
	fma.rn.f32 	%f606, %f454, %f448, %f606;
	fma.rn.f32 	%f605, %f454, %f449, %f605;
	fma.rn.f32 	%f604, %f455, %f450, %f604;
	fma.rn.f32 	%f603, %f455, %f451, %f603;
	fma.rn.f32 	%f602, %f454, %f450, %f602;
	fma.rn.f32 	%f601, %f454, %f451, %f601;
	ld.shared.f32 	%f456, [%r96+8640];
	ld.shared.f32 	%f457, [%r96+448];
	fma.rn.f32 	%f648, %f457, %f444, %f648;
	fma.rn.f32 	%f600, %f457, %f445, %f600;
	fma.rn.f32 	%f599, %f456, %f444, %f599;
	fma.rn.f32 	%f598, %f456, %f445, %f598;
	fma.rn.f32 	%f597, %f457, %f446, %f597;
	fma.rn.f32 	%f596, %f457, %f447, %f596;
	fma.rn.f32 	%f595, %f456, %f446, %f595;
	fma.rn.f32 	%f594, %f456, %f447, %f594;
	fma.rn.f32 	%f593, %f457, %f448, %f593;
	fma.rn.f32 	%f592, %f457, %f449, %f592;
	fma.rn.f32 	%f591, %f456, %f448, %f591;
	fma.rn.f32 	%f590, %f456, %f449, %f590;
	fma.rn.f32 	%f589, %f457, %f450, %f589;
	fma.rn.f32 	%f588, %f457, %f451, %f588;
	fma.rn.f32 	%f587, %f456, %f450, %f587;
	fma.rn.f32 	%f586, %f456, %f451, %f586;
	add.s32 	%r122, %r122, 1;
	setp.ne.s32 	%p7, %r122, 8;
	@%p7 bra 	$L__BB0_12;
	mul.wide.u32 	%rd30, %r91, 4;
	add.s64 	%rd31, %rd1, %rd30;
	st.local.v4.f32 	[%rd31+256], {%f649, %f644, %f640, %f636};
	st.local.v4.f32 	[%rd31+768], {%f647, %f643, %f639, %f635};
	st.local.v4.f32 	[%rd31+1280], {%f646, %f642, %f638, %f634};
	st.local.v4.f32 	[%rd31+1792], {%f645, %f641, %f637, %f633};
	st.local.v4.f32 	[%rd31+320], {%f632, %f628, %f624, %f620};
	st.local.v4.f32 	[%rd31+832], {%f631, %f627, %f623, %f619};
	st.local.v4.f32 	[%rd31+1344], {%f630, %f626, %f622, %f618};
	st.local.v4.f32 	[%rd31+1856], {%f629, %f625, %f621, %f617};
	st.local.v4.f32 	[%rd31+384], {%f616, %f612, %f608, %f604};
	st.local.v4.f32 	[%rd31+896], {%f615, %f611, %f607, %f603};
	st.local.v4.f32 	[%rd31+1408], {%f614, %f610, %f606, %f602};
	st.local.v4.f32 	[%rd31+1920], {%f613, %f609, %f605, %f601};
	st.local.v4.f32 	[%rd31+448], {%f648, %f597, %f593, %f589};
	st.local.v4.f32 	[%rd31+960], {%f600, %f596, %f592, %f588};
	st.local.v4.f32 	[%rd31+1472], {%f599, %f595, %f591, %f587};
	st.local.v4.f32 	[%rd31+1984], {%f598, %f594, %f590, %f586};
	add.s32 	%r121, %r121, 1;
	setp.ne.s32 	%p8, %r121, 4;
	@%p8 bra 	$L__BB0_11;
	mov.b32 	%r118, 1;
	mov.pred 	%p12, 0;
	@%p1 bra 	$L__BB0_6;
	add.s32 	%r116, %r116, 1;
	setp.ne.s32 	%p10, %r116, 64;
	@%p10 bra 	$L__BB0_1;
	ld.param.u64 	%rd37, [mymatmul_kernel0_param_2];
	mov.u32 	%r103, %ctaid.x;
	shl.b32 	%r104, %r103, 17;
	and.b32  	%r105, %r104, 2146435072;
	mov.u32 	%r106, %tid.x;
	shl.b32 	%r107, %r106, 11;
	and.b32  	%r108, %r107, 491520;
	or.b32  	%r109, %r105, %r108;
	shl.b32 	%r110, %r103, 9;
	and.b32  	%r111, %r110, 3584;
	or.b32  	%r112, %r109, %r111;
	shl.b32 	%r113, %r106, 4;
	and.b32  	%r114, %r113, 240;
	or.b32  	%r115, %r112, %r114;
	mul.wide.u32 	%rd32, %r115, 4;
	cvta.to.global.u64 	%rd33, %rd37;
	add.s64 	%rd34, %rd32, %rd33;
	add.s64 	%rd39, %rd34, 2097152;
	mov.b32 	%r123, 0;
$L__BB0_17:
	ld.local.v4.f32 	{%f458, %f459, %f460, %f461}, [%rd38+-1024];
	st.global.f32 	[%rd39+-2097152], %f458;
	ld.local.v4.f32 	{%f462, %f463, %f464, %f465}, [%rd38+-512];
	st.global.f32 	[%rd39+-2096128], %f462;
	ld.local.v4.f32 	{%f466, %f467, %f468, %f469}, [%rd38];
	st.global.f32 	[%rd39], %f466;
	ld.local.v4.f32 	{%f470, %f471, %f472, %f473}, [%rd38+512];
	st.global.f32 	[%rd39+1024], %f470;
	st.global.f32 	[%rd39+-2097148], %f459;
	st.global.f32 	[%rd39+-2096124], %f463;
	st.global.f32 	[%rd39+4], %f467;
	st.global.f32 	[%rd39+1028], %f471;
	st.global.f32 	[%rd39+-2097144], %f460;
	st.global.f32 	[%rd39+-2096120], %f464;
	st.global.f32 	[%rd39+8], %f468;
	st.global.f32 	[%rd39+1032], %f472;
	st.global.f32 	[%rd39+-2097140], %f461;
	st.global.f32 	[%rd39+-2096116], %f465;
	st.global.f32 	[%rd39+12], %f469;
	st.global.f32 	[%rd39+1036], %f473;
	ld.local.v4.f32 	{%f474, %f475, %f476, %f477}, [%rd38+-1008];
	st.global.f32 	[%rd39+-2097136], %f474;
	ld.local.v4.f32 	{%f478, %f479, %f480, %f481}, [%rd38+-496];
	st.global.f32 	[%rd39+-2096112], %f478;
	ld.local.v4.f32 	{%f482, %f483, %f484, %f485}, [%rd38+16];
	st.global.f32 	[%rd39+16], %f482;
	ld.local.v4.f32 	{%f486, %f487, %f488, %f489}, [%rd38+528];
	st.global.f32 	[%rd39+1040], %f486;
	st.global.f32 	[%rd39+-2097132], %f475;
	st.global.f32 	[%rd39+-2096108], %f479;
	st.global.f32 	[%rd39+20], %f483;
	st.global.f32 	[%rd39+1044], %f487;
	st.global.f32 	[%rd39+-2097128], %f476;
	st.global.f32 	[%rd39+-2096104], %f480;
	st.global.f32 	[%rd39+24], %f484;
	st.global.f32 	[%rd39+1048], %f488;
	st.global.f32 	[%rd39+-2097124], %f477;
	st.global.f32 	[%rd39+-2096100], %f481;
	st.global.f32 	[%rd39+28], %f485;
	st.global.f32 	[%rd39+1052], %f489;
	ld.local.v4.f32 	{%f490, %f491, %f492, %f493}, [%rd38+-992];
	st.global.f32 	[%rd39+-2097120], %f490;
	ld.local.v4.f32 	{%f494, %f495, %f496, %f497}, [%rd38+-480];
	st.global.f32 	[%rd39+-2096096], %f494;
	ld.local.v4.f32 	{%f498, %f499, %f500, %f501}, [%rd38+32];
	st.global.f32 	[%rd39+32], %f498;
	ld.local.v4.f32 	{%f502, %f503, %f504, %f505}, [%rd38+544];
	st.global.f32 	[%rd39+1056], %f502;
	st.global.f32 	[%rd39+-2097116], %f491;
	st.global.f32 	[%rd39+-2096092], %f495;
	st.global.f32 	[%rd39+36], %f499;
	st.global.f32 	[%rd39+1060], %f503;
	st.global.f32 	[%rd39+-2097112], %f492;
	st.global.f32 	[%rd39+-2096088], %f496;
	st.global.f32 	[%rd39+40], %f500;
	st.global.f32 	[%rd39+1064], %f504;
	st.global.f32 	[%rd39+-2097108], %f493;
	st.global.f32 	[%rd39+-2096084], %f497;
	st.global.f32 	[%rd39+44], %f501;
	st.global.f32 	[%rd39+1068], %f505;
	ld.local.v4.f32 	{%f506, %f507, %f508, %f509}, [%rd38+-976];
	st.global.f32 	[%rd39+-2097104], %f506;
	ld.local.v4.f32 	{%f510, %f511, %f512, %f513}, [%rd38+-464];
	st.global.f32 	[%rd39+-2096080], %f510;
	ld.local.v4.f32 	{%f514, %f515, %f516, %f517}, [%rd38+48];
	st.global.f32 	[%rd39+48], %f514;
	ld.local.v4.f32 	{%f518, %f519, %f520, %f521}, [%rd38+560];
	st.global.f32 	[%rd39+1072], %f518;
	st.global.f32 	[%rd39+-2097100], %f507;
	st.global.f32 	[%rd39+-2096076], %f511;
	st.global.f32 	[%rd39+52], %f515;
	st.global.f32 	[%rd39+1076], %f519;
	st.global.f32 	[%rd39+-2097096], %f508;
	st.global.f32 	[%rd39+-2096072], %f512;
	st.global.f32 	[%rd39+56], %f516;
	st.global.f32 	[%rd39+1080], %f520;
	st.global.f32 	[%rd39+-2097092], %f509;
	st.global.f32 	[%rd39+-2096068], %f513;
	st.global.f32 	[%rd39+60], %f517;
	st.global.f32 	[%rd39+1084], %f521;
	add.s32 	%r123, %r123, 1;
	add.s64 	%rd39, %rd39, 16384;
	add.s64 	%rd38, %rd38, 64;
	setp.ne.s32 	%p11, %r123, 8;
	@%p11 bra 	$L__BB0_17;
	ret;

}


// ===== COMPILED SASS (sm_100) =====

	.target	sm_100

	.elftype	@"ET_EXEC"


//--------------------- .note.nv.tkinfo           --------------------------
	.section	.note.nv.tkinfo,"",@"SHT_NOTE"
	.sectionflags	@"SHF_NOTE_NV_TKINFO"
	.tkinfo
        /*0018*/ 	.word	0x00000002
        /*0030*/ 	.string	""
        /*0030*/ 	.string	"ptxas"
        /*0030*/ 	.string	"Cuda compilation tools, release 13.0, V13.0.88"
        /*0030*/ 	.string	"Build cuda_13.0.r13.0/compiler.36424714_0"
        /*0030*/ 	.string	"-arch sm_100 -m 64 "



//--------------------- .note.nv.cuinfo           --------------------------
	.section	.note.nv.cuinfo,"",@"SHT_NOTE"
	.sectionflags	@"SHF_NOTE_NV_CUINFO"
        /*0018*/ 	.short	0x0002
        /*001a*/ 	.short	0x0064
        /*001c*/ 	.short	0x0082
	.zero		2


//--------------------- .nv.info                  --------------------------
	.section	.nv.info,"",@"SHT_CUDA_INFO"
	.align	4


	//----- nvinfo : EIATTR_REGCOUNT
	.align		4
        /*0000*/ 	.byte	0x04, 0x2f
        /*0002*/ 	.short	(.L_1 - .L_0)
	.align		4
.L_0:
        /*0004*/ 	.word	index@(mymatmul_kernel0)
        /*0008*/ 	.word	0x00000060


	//----- nvinfo : EIATTR_FRAME_SIZE
	.align		4
.L_1:
        /*000c*/ 	.byte	0x04, 0x11
        /*000e*/ 	.short	(.L_3 - .L_2)
	.align		4
.L_2:
        /*0010*/ 	.word	index@(mymatmul_kernel0)
        /*0014*/ 	.word	0x00000800


	//----- nvinfo : EIATTR_MIN_STACK_SIZE
	.align		4
.L_3:
        /*0018*/ 	.byte	0x04, 0x12
        /*001a*/ 	.short	(.L_5 - .L_4)
	.align		4
.L_4:
        /*001c*/ 	.word	index@(mymatmul_kernel0)
        /*0020*/ 	.word	0x00000800
.L_5:


//--------------------- .nv.compat                --------------------------
	.section	.nv.compat,"",@"SHT_CUDA_COMPAT_INFO"
	.align	4
        /*0000*/ 	.byte	0x02, 0x09, 0x00, 0x00, 0x02, 0x02, 0x01, 0x00, 0x02, 0x05, 0x05, 0x00, 0x03, 0x07, 0x01, 0x01
        /*0010*/ 	.byte	0x02, 0x03, 0x00, 0x00, 0x02, 0x06, 0x01, 0x00, 0x04, 0x0b, 0x08, 0x00, 0x09, 0x00, 0x00, 0x00
        /*0020*/ 	.byte	0x00, 0x00, 0x00, 0x00


//--------------------- .nv.info.mymatmul_kernel0 --------------------------
	.section	.nv.info.mymatmul_kernel0,"",@"SHT_CUDA_INFO"
	.sectionflags	@""
	.align	4


	//----- nvinfo : EIATTR_CUDA_API_VERSION
	.align		4
        /*0000*/ 	.byte	0x04, 0x37
        /*0002*/ 	.short	(.L_7 - .L_6)
.L_6:
        /*0004*/ 	.word	0x00000082


	//----- nvinfo : EIATTR_KPARAM_INFO
	.align		4
.L_7:
        /*0008*/ 	.byte	0x04, 0x17
        /*000a*/ 	.short	(.L_9 - .L_8)
.L_8:
        /*000c*/ 	.word	0x00000000
        /*0010*/ 	.short	0x0002
        /*0012*/ 	.short	0x0010
        /*0014*/ 	.byte	0x00, 0xf5, 0x21, 0x00


	//----- nvinfo : EIATTR_KPARAM_INFO
	.align		4
.L_9:
        /*0018*/ 	.byte	0x04, 0x17
        /*001a*/ 	.short	(.L_11 - .L_10)
.L_10:
        /*001c*/ 	.word	0x00000000
        /*0020*/ 	.short	0x0001
        /*0022*/ 	.short	0x0008
        /*0024*/ 	.byte	0x00, 0xf5, 0x21, 0x00


	//----- nvinfo : EIATTR_KPARAM_INFO
	.align		4
.L_11:
        /*0028*/ 	.byte	0x04, 0x17
        /*002a*/ 	.short	(.L_13 - .L_12)
.L_12:
        /*002c*/ 	.word	0x00000000
        /*0030*/ 	.short	0x0000
        /*0032*/ 	.short	0x0000
        /*0034*/ 	.byte	0x00, 0xf5, 0x21, 0x00


	//----- nvinfo : EIATTR_SPARSE_MMA_MASK
	.align		4
.L_13:
        /*0038*/ 	.byte	0x03, 0x50
        /*003a*/ 	.short	0x0000


	//----- nvinfo : EIATTR_MAXREG_COUNT
	.align		4
        /*003c*/ 	.byte	0x03, 0x1b
        /*003e*/ 	.short	0x00ff


	//----- nvinfo : EIATTR_NUM_BARRIERS
	.align		4
        /*0040*/ 	.byte	0x02, 0x4c
        /*0042*/ 	.byte	0x01
	.zero		1


	//----- nvinfo : EIATTR_MERCURY_ISA_VERSION
	.align		4
        /*0044*/ 	.byte	0x03, 0x5f
        /*0046*/ 	.short	0x0101


	//----- nvinfo : EIATTR_VRC_CTA_INIT_COUNT
	.align		4
        /*0048*/ 	.byte	0x02, 0x4a
	.zero		1
	.zero		1


	//----- nvinfo : EIATTR_EXIT_INSTR_OFFSETS
	.align		4
        /*004c*/ 	.byte	0x04, 0x1c
        /*004e*/ 	.short	(.L_15 - .L_14)


	//   ....[0]....
.L_14:
        /*0050*/ 	.word	0x00003190


	//----- nvinfo : EIATTR_MAX_THREADS
	.align		4
.L_15:
        /*0054*/ 	.byte	0x04, 0x05
        /*0056*/ 	.short	(.L_17 - .L_16)
.L_16:
        /*0058*/ 	.word	0x00000100
        /*005c*/ 	.word	0x00000001
        /*0060*/ 	.word	0x00000001


	//----- nvinfo : EIATTR_CRS_STACK_SIZE
	.align		4
.L_17:
        /*0064*/ 	.byte	0x04, 0x1e
        /*0066*/ 	.short	(.L_19 - .L_18)
.L_18:
        /*0068*/ 	.word	0x00000000


	//----- nvinfo : EIATTR_CBANK_PARAM_SIZE
	.align		4
.L_19:
        /*006c*/ 	.byte	0x03, 0x19
        /*006e*/ 	.short	0x0018


	//----- nvinfo : EIATTR_PARAM_CBANK
	.align		4
        /*0070*/ 	.byte	0x04, 0x0a
        /*0072*/ 	.short	(.L_21 - .L_20)
	.align		4
.L_20:
        /*0074*/ 	.word	index@(.nv.constant0.mymatmul_kernel0)
        /*0078*/ 	.short	0x0380
        /*007a*/ 	.short	0x0018


	//----- nvinfo : EIATTR_SW_WAR
	.align		4
.L_21:
        /*007c*/ 	.byte	0x04, 0x36
        /*007e*/ 	.short	(.L_23 - .L_22)
.L_22:
        /*0080*/ 	.word	0x00000008
.L_23:


//--------------------- .nv.callgraph             --------------------------
	.section	.nv.callgraph,"",@"SHT_CUDA_CALLGRAPH"
	.align	4
	.sectionentsize	8
	.align		4
        /*0000*/ 	.word	0x00000000
	.align		4
        /*0004*/ 	.word	0xffffffff
	.align		4
        /*0008*/ 	.word	0x00000000
	.align		4
        /*000c*/ 	.word	0xfffffffe
	.align		4
        /*0010*/ 	.word	0x00000000
	.align		4
        /*0014*/ 	.word	0xfffffffd
	.align		4
        /*0018*/ 	.word	0x00000000
	.align		4
        /*001c*/ 	.word	0xfffffffc


//--------------------- .text.mymatmul_kernel0    --------------------------
	.section	.text.mymatmul_kernel0,"ax",@progbits
	.align	128
        .global         mymatmul_kernel0
        .type           mymatmul_kernel0,@function
        .size           mymatmul_kernel0,(.L_x_22 - mymatmul_kernel0)
        .other          mymatmul_kernel0,@"STO_CUDA_ENTRY STV_DEFAULT"
mymatmul_kernel0:
.text.mymatmul_kernel0:
[----:B------:R-:W0:Y:S01]  /*0000*/  LDC R1, c[0x0][0x37c] ;  /* 0x0000df00ff017b82 */ /* 0x000e220000000800 */
[----:B------:R-:W1:Y:S01]  /*0010*/  S2R R91, SR_CTAID.X ;  /* 0x00000000005b7919 */ /* 0x000e620000002500 */
[----:B0-----:R-:W-:Y:S01]  /*0020*/  IADD3 R1, PT, PT, R1, -0x800, RZ ;  /* 0xfffff80001017810 */ /* 0x001fe20007ffe0ff */
[----:B------:R-:W-:Y:S01]  /*0030*/  HFMA2 R87, -RZ, RZ, 0, 0 ;  /* 0x00000000ff577431 */ /* 0x000fe200000001ff */
[----:B------:R-:W0:Y:S01]  /*0040*/  LDCU.64 UR8, c[0x0][0x358] ;  /* 0x00006b00ff0877ac */ /* 0x000e220008000a00 */
[----:B------:R-:W2:Y:S01]  /*0050*/  S2R R90, SR_TID.X ;  /* 0x00000000005a7919 */ /* 0x000ea20000002100 */
[----:B------:R-:W-:Y:S01]  /*0060*/  IADD3 R85, PT, PT, R1, 0x400, RZ ;  /* 0x0000040001557810 */ /* 0x000fe20007ffe0ff */
[----:B------:R3:W-:Y:S04]  /*0070*/  STL.128 [R1], RZ ;  /* 0x000000ff01007387 */ /* 0x0007e80000100c00 */
[----:B------:R3:W-:Y:S04]  /*0080*/  STL.128 [R1+0x200], RZ ;  /* 0x000200ff01007387 */ /* 0x0007e80000100c00 */
[----:B------:R3:W-:Y:S04]  /*0090*/  STL.128 [R1+0x400], RZ ;  /* 0x000400ff01007387 */ /* 0x0007e80000100c00 */
[----:B------:R3:W-:Y:S04]  /*00a0*/  STL.128 [R1+0x600], RZ ;  /* 0x000600ff01007387 */ /* 0x0007e80000100c00 */
[----:B------:R3:W-:Y:S04]  /*00b0*/  STL.128 [R1+0x40], RZ ;  /* 0x000040ff01007387 */ /* 0x0007e80000100c00 */
[----:B------:R3:W-:Y:S04]  /*00c0*/  STL.128 [R1+0x240], RZ ;  /* 0x000240ff01007387 */ /* 0x0007e80000100c00 */
[----:B------:R3:W-:Y:S01]  /*00d0*/  STL.128 [R1+0x440], RZ ;  /* 0x000440ff01007387 */ /* 0x0007e20000100c00 */
[----:B-1----:R-:W-:-:S03]  /*00e0*/  SHF.L.U32 R0, R91, 0xf, RZ ;  /* 0x0000000f5b007819 */ /* 0x002fc600000006ff */
[----:B------:R3:W-:Y:S01]  /*00f0*/  STL.128 [R1+0x640], RZ ;  /* 0x000640ff01007387 */ /* 0x0007e20000100c00 */
[----:B------:R-:W-:-:S03]  /*0100*/  LOP3.LUT R3, R0, 0x7ffc0000, RZ, 0xc0, !PT ;  /* 0x7ffc000000037812 */ /* 0x000fc600078ec0ff */
[----:B------:R3:W-:Y:S01]  /*0110*/  STL.128 [R1+0x80], RZ ;  /* 0x000080ff01007387 */ /* 0x0007e20000100c00 */
[----:B--2---:R-:W-:-:S03]  /*0120*/  LEA R88, R90, R3, 0xc ;  /* 0x000000035a587211 */ /* 0x004fc600078e60ff */
[----:B------:R3:W-:Y:S04]  /*0130*/  STL.128 [R1+0x280], RZ ;  /* 0x000280ff01007387 */ /* 0x0007e80000100c00 */
        /* <DEDUP_REMOVED lines=117> */
[----:B0-----:R3:W-:Y:S02]  /*0890*/  STL.128 [R1+0x7f0], RZ ;  /* 0x0007f0ff01007387 */ /* 0x0017e40000100c00 */
.L_x_19:
[----:B-1----:R-:W0:Y:S01]  /*08a0*/  LDC.64 R4, c[0x0][0x388] ;  /* 0x0000e200ff047b82 */ /* 0x002e220000000a00 */
[----:B------:R-:W-:Y:S02]  /*08b0*/  SHF.L.U32 R3, R91, 0x9, RZ ;  /* 0x000000095b037819 */ /* 0x000fe400000006ff */
[----:B------:R-:W-:Y:S02]  /*08c0*/  SHF.L.U32 R0, R87, 0x10, RZ ;  /* 0x0000001057007819 */ /* 0x000fe400000006ff */
[----:B------:R-:W-:-:S04]  /*08d0*/  LOP3.LUT R3, R90, 0xe00, R3, 0xf8, !PT ;  /* 0x00000e005a037812 */ /* 0x000fc800078ef803 */
[----:B------:R-:W-:-:S05]  /*08e0*/  LOP3.LUT R3, R3, R0, RZ, 0xfc, !PT ;  /* 0x0000000003037212 */ /* 0x000fca00078efcff */
[----:B0-----:R-:W-:-:S05]  /*08f0*/  IMAD.WIDE.U32 R4, R3, 0x4, R4 ;  /* 0x0000000403047825 */ /* 0x001fca00078e0004 */
[----:B------:R0:W5:Y:S04]  /*0900*/  LDG.E.CONSTANT R0, desc[UR8][R4.64] ;  /* 0x0000000804007981 */ /* 0x000168000c1e9900 */
        /* <DEDUP_REMOVED lines=30> */
[----:B------:R0:W5:Y:S01]  /*0af0*/  LDG.E.CONSTANT R48, desc[UR8][R4.64+0x3c400] ;  /* 0x03c4000804307981 */ /* 0x000162000c1e9900 */
[----:B------:R-:W-:Y:S01]  /*0b00*/  BAR.SYNC.DEFER_BLOCKING 0x0 ;  /* 0x0000000000007b1d */ /* 0x000fe20000010000 */
[----:B------:R-:W-:-:S02]  /*0b10*/  ISETP.GT.U32.AND P0, PT, R90, 0x3f, PT ;  /* 0x0000003f5a00780c */ /* 0x000fc40003f04070 */
[----:B------:R-:W-:-:S03]  /*0b20*/  LEA R49, R87, R88, 0x4 ;  /* 0x0000005857317211 */ /* 0x000fc600078e20ff */
[----:B------:R-:W-:Y:S08]  /*0b30*/  BSSY.RECONVERGENT B0, `(.L_x_0) ;  /* 0x000002f000007945 */ /* 0x000ff00003800200 */
[----:B0-----:R-:W-:Y:S05]  /*0b40*/  @P0 BRA `(.L_x_1) ;  /* 0x0000000000b40947 */ /* 0x001fea0003800000 */
[----:B------:R-:W0:Y:S01]  /*0b50*/  LDC.64 R18, c[0x0][0x380] ;  /* 0x0000e000ff127b82 */ /* 0x000e220000000a00 */
[C---:B------:R-:W-:Y:S02]  /*0b60*/  IADD3 R51, PT, PT, R49.reuse, 0x1, RZ ;  /* 0x0000000131337810 */ /* 0x040fe40007ffe0ff */
[C---:B------:R-:W-:Y:S02]  /*0b70*/  IADD3 R53, PT, PT, R49.reuse, 0x2, RZ ;  /* 0x0000000231357810 */ /* 0x040fe40007ffe0ff */
[C---:B------:R-:W-:Y:S02]  /*0b80*/  IADD3 R55, PT, PT, R49.reuse, 0x4, RZ ;  /* 0x0000000431377810 */ /* 0x040fe40007ffe0ff */
[C---:B------:R-:W-:Y:S01]  /*0b90*/  IADD3 R57, PT, PT, R49.reuse, 0x8, RZ ;  /* 0x0000000831397810 */ /* 0x040fe20007ffe0ff */
[----:B------:R-:W1:Y:S01]  /*0ba0*/  LDC.64 R62, c[0x0][0x380] ;  /* 0x0000e000ff3e7b82 */ /* 0x000e620000000a00 */
[C---:B------:R-:W-:Y:S02]  /*0bb0*/  IADD3 R59, PT, PT, R49.reuse, 0x9, RZ ;  /* 0x00000009313b7810 */ /* 0x040fe40007ffe0ff */
[----:B------:R-:W-:-:S02]  /*0bc0*/  IADD3 R61, PT, PT, R49, 0xa, RZ ;  /* 0x0000000a313d7810 */ /* 0x000fc40007ffe0ff */
[----:B------:R-:W-:Y:S01]  /*0bd0*/  IADD3 R5, PT, PT, R49, 0xc, RZ ;  /* 0x0000000c31057810 */ /* 0x000fe20007ffe0ff */
[----:B0-----:R-:W-:-:S04]  /*0be0*/  IMAD.WIDE.U32 R50, R51, 0x4, R18 ;  /* 0x0000000433327825 */ /* 0x001fc800078e0012 */
[--C-:B------:R-:W-:Y:S01]  /*0bf0*/  IMAD.WIDE.U32 R52, R53, 0x4, R18.reuse ;  /* 0x0000000435347825 */ /* 0x100fe200078e0012 */
[----:B------:R-:W2:Y:S03]  /*0c00*/  LDG.E.CONSTANT R7, desc[UR8][R50.64+0x8] ;  /* 0x0000080832077981 */ /* 0x000ea6000c1e9900 */
[--C-:B------:R-:W-:Y:S01]  /*0c10*/  IMAD.WIDE.U32 R54, R55, 0x4, R18.reuse ;  /* 0x0000000437367825 */ /* 0x100fe200078e0012 */
[----:B------:R-:W2:Y:S03]  /*0c20*/  LDG.E.CONSTANT R6, desc[UR8][R52.64] ;  /* 0x0000000834067981 */ /* 0x000ea6000c1e9900 */
[----:B------:R-:W-:Y:S01]  /*0c30*/  IMAD.WIDE.U32 R18, R49, 0x4, R18 ;  /* 0x0000000431127825 */ /* 0x000fe200078e0012 */
[----:B------:R-:W4:Y:S03]  /*0c40*/  LDG.E.CONSTANT R8, desc[UR8][R54.64] ;  /* 0x0000000836087981 */ /* 0x000f26000c1e9900 */
[--C-:B-1----:R-:W-:Y:S01]  /*0c50*/  IMAD.WIDE.U32 R56, R57, 0x4, R62.reuse ;  /* 0x0000000439387825 */ /* 0x102fe200078e003e */
[----:B------:R-:W2:Y:S03]  /*0c60*/  LDG.E.CONSTANT R4, desc[UR8][R18.64] ;  /* 0x0000000812047981 */ /* 0x000ea6000c1e9900 */
[--C-:B------:R-:W-:Y:S01]  /*0c70*/  IMAD.WIDE.U32 R58, R59, 0x4, R62.reuse ;  /* 0x000000043b3a7825 */ /* 0x100fe200078e003e */
[----:B------:R-:W4:Y:S03]  /*0c80*/  LDG.E.CONSTANT R10, desc[UR8][R52.64+0x10] ;  /* 0x00001008340a7981 */ /* 0x000f26000c1e9900 */
[--C-:B------:R-:W-:Y:S01]  /*0c90*/  IMAD.WIDE.U32 R60, R61, 0x4, R62.reuse ;  /* 0x000000043d3c7825 */ /* 0x100fe200078e003e */
[----:B------:R-:W4:Y:S03]  /*0ca0*/  LDG.E.CONSTANT R9, desc[UR8][R50.64+0x10] ;  /* 0x0000100832097981 */ /* 0x000f26000c1e9900 */
[----:B------:R-:W-:Y:S01]  /*0cb0*/  IMAD.WIDE.U32 R62, R5, 0x4, R62 ;  /* 0x00000004053e7825 */ /* 0x000fe200078e003e */
[----:B------:R-:W4:Y:S04]  /*0cc0*/  LDG.E.CONSTANT R11, desc[UR8][R50.64+0x18] ;  /* 0x00001808320b7981 */ /* 0x000f28000c1e9900 */
[----:B------:R0:W2:Y:S04]  /*0cd0*/  LDG.E.CONSTANT R5, desc[UR8][R50.64] ;  /* 0x0000000832057981 */ /* 0x0000a8000c1e9900 */
[----:B------:R-:W3:Y:S04]  /*0ce0*/  LDG.E.CONSTANT R12, desc[UR8][R56.64] ;  /* 0x00000008380c7981 */ /* 0x000ee8000c1e9900 */
[----:B------:R-:W3:Y:S04]  /*0cf0*/  LDG.E.CONSTANT R16, desc[UR8][R62.64] ;  /* 0x000000083e107981 */ /* 0x000ee8000c1e9900 */
[----:B------:R-:W3:Y:S04]  /*0d00*/  LDG.E.CONSTANT R14, desc[UR8][R60.64] ;  /* 0x000000083c0e7981 */ /* 0x000ee8000c1e9900 */
[----:B------:R-:W3:Y:S04]  /*0d10*/  LDG.E.CONSTANT R18, desc[UR8][R60.64+0x10] ;  /* 0x000010083c127981 */ /* 0x000ee8000c1e9900 */
[----:B------:R-:W3:Y:S04]  /*0d20*/  LDG.E.CONSTANT R13, desc[UR8][R58.64] ;  /* 0x000000083a0d7981 */ /* 0x000ee8000c1e9900 */
[----:B------:R-:W3:Y:S04]  /*0d30*/  LDG.E.CONSTANT R15, desc[UR8][R58.64+0x8] ;  /* 0x000008083a0f7981 */ /* 0x000ee8000c1e9900 */
[----:B------:R-:W3:Y:S04]  /*0d40*/  LDG.E.CONSTANT R17, desc[UR8][R58.64+0x10] ;  /* 0x000010083a117981 */ /* 0x000ee8000c1e9900 */
[----:B------:R-:W3:Y:S01]  /*0d50*/  LDG.E.CONSTANT R19, desc[UR8][R58.64+0x18] ;  /* 0x000018083a137981 */ /* 0x000ee2000c1e9900 */
[----:B------:R-:W1:Y:S08]  /*0d60*/  S2UR UR5, SR_CgaCtaId ;  /* 0x00000000000579c3 */ /* 0x000e700000008800 */
[----:B------:R-:W1:Y:S01]  /*0d70*/  S2UR UR6, SR_CgaCtaId ;  /* 0x00000000000679c3 */ /* 0x000e620000008800 */
[----:B------:R-:W-:Y:S01]  /*0d80*/  UMOV UR4, 0x400 ;  /* 0x0000040000047882 */ /* 0x000fe20000000000 */
[----:B0-----:R-:W-:Y:S01]  /*0d90*/  LEA R51, R90, 0x20, 0x8 ;  /* 0x000000205a337811 */ /* 0x001fe200078e40ff */
[----:B-1----:R-:W-:-:S03]  /*0da0*/  ULEA UR4, UR5, UR4, 0x18 ;  /* 0x0000000405047291 */ /* 0x002fc6000f8ec0ff */
[----:B------:R-:W-:Y:S02]  /*0db0*/  UMOV UR5, 0x400 ;  /* 0x0000040000057882 */ /* 0x000fe40000000000 */
[----:B------:R-:W-:Y:S01]  /*0dc0*/  ULEA UR5, UR6, UR5, 0x18 ;  /* 0x0000000506057291 */ /* 0x000fe2000f8ec0ff */
[----:B------:R-:W-:-:S05]  /*0dd0*/  LEA R50, R90, UR4, 0x8 ;  /* 0x000000045a327c11 */ /* 0x000fca000f8e40ff */
[----:B----4-:R0:W-:Y:S04]  /*0de0*/  STS.128 [R50+0x10], R8 ;  /* 0x0000100832007388 */ /* 0x0101e80000000c00 */
[----:B--2---:R0:W-:Y:S04]  /*0df0*/  STS.128 [R50], R4 ;  /* 0x0000000432007388 */ /* 0x0041e80000000c00 */
[----:B---3--:R0:W-:Y:S04]  /*0e00*/  STS.128 [R51+UR5], R12 ;  /* 0x0000000c33007988 */ /* 0x0081e80008000c05 */
[----:B------:R0:W-:Y:S02]  /*0e10*/  STS.128 [R51+UR5+0x10], R16 ;  /* 0x0000101033007988 */ /* 0x0001e40008000c05 */
.L_x_1:
[----:B------:R-:W-:Y:S05]  /*0e20*/  BSYNC.RECONVERGENT B0 ;  /* 0x0000000000007941 */ /* 0x000fea0003800200 */
.L_x_0:
[----:B------:R-:W-:Y:S04]  /*0e30*/  BSSY.RECONVERGENT B0, `(.L_x_2) ;  /* 0x0000019000007945 */ /* 0x000fe80003800200 */
[----:B------:R-:W-:Y:S05]  /*0e40*/  @P0 BRA `(.L_x_3) ;  /* 0x00000000005c0947 */ /* 0x000fea0003800000 */
[----:B0-----:R-:W0:Y:S01]  /*0e50*/  LDC.64 R14, c[0x0][0x380] ;  /* 0x0000e000ff0e7b82 */ /* 0x001e220000000a00 */
[C---:B------:R-:W-:Y:S02]  /*0e60*/  IADD3 R13, PT, PT, R49.reuse, 0x400, RZ ;  /* 0x00000400310d7810 */ /* 0x040fe40007ffe0ff */
[C---:B------:R-:W-:Y:S02]  /*0e70*/  IADD3 R19, PT, PT, R49.reuse, 0x404, RZ ;  /* 0x0000040431137810 */ /* 0x040fe40007ffe0ff */
[C---:B------:R-:W-:Y:S02]  /*0e80*/  IADD3 R17, PT, PT, R49.reuse, 0x402, RZ ;  /* 0x0000040231117810 */ /* 0x040fe40007ffe0ff */
[----:B------:R-:W-:Y:S01]  /*0e90*/  IADD3 R5, PT, PT, R49, 0x401, RZ ;  /* 0x0000040131057810 */ /* 0x000fe20007ffe0ff */
[----:B0-----:R-:W-:-:S04]  /*0ea0*/  IMAD.WIDE.U32 R12, R13, 0x4, R14 ;  /* 0x000000040d0c7825 */ /* 0x001fc800078e000e */
[--C-:B------:R-:W-:Y:S01]  /*0eb0*/  IMAD.WIDE.U32 R18, R19, 0x4, R14.reuse ;  /* 0x0000000413127825 */ /* 0x100fe200078e000e */
[----:B------:R0:W2:Y:S03]  /*0ec0*/  LDG.E.CONSTANT R4, desc[UR8][R12.64] ;  /* 0x000000080c047981 */ /* 0x0000a6000c1e9900 */
[--C-:B------:R-:W-:Y:S01]  /*0ed0*/  IMAD.WIDE.U32 R16, R17, 0x4, R14.reuse ;  /* 0x0000000411107825 */ /* 0x100fe200078e000e */
[----:B------:R-:W4:Y:S03]  /*0ee0*/  LDG.E.CONSTANT R8, desc[UR8][R18.64] ;  /* 0x0000000812087981 */ /* 0x000f26000c1e9900 */
[----:B------:R-:W-:Y:S01]  /*0ef0*/  IMAD.WIDE.U32 R14, R5, 0x4, R14 ;  /* 0x00000004050e7825 */ /* 0x000fe200078e000e */
[----:B------:R-:W2:Y:S04]  /*0f00*/  LDG.E.CONSTANT R6, desc[UR8][R16.64] ;  /* 0x0000000810067981 */ /* 0x000ea8000c1e9900 */
[----:B------:R-:W4:Y:S04]  /*0f10*/  LDG.E.CONSTANT R10, desc[UR8][R16.64+0x10] ;  /* 0x00001008100a7981 */ /* 0x000f28000c1e9900 */
[----:B------:R-:W2:Y:S04]  /*0f20*/  LDG.E.CONSTANT R5, desc[UR8][R14.64] ;  /* 0x000000080e057981 */ /* 0x000ea8000c1e9900 */
[----:B------:R-:W2:Y:S04]  /*0f30*/  LDG.E.CONSTANT R7, desc[UR8][R14.64+0x8] ;  /* 0x000008080e077981 */ /* 0x000ea8000c1e9900 */
[----:B------:R-:W4:Y:S04]  /*0f40*/  LDG.E.CONSTANT R9, desc[UR8][R14.64+0x10] ;  /* 0x000010080e097981 */ /* 0x000f28000c1e9900 */
[----:B------:R-:W4:Y:S01]  /*0f50*/  LDG.E.CONSTANT R11, desc[UR8][R14.64+0x18] ;  /* 0x000018080e0b7981 */ /* 0x000f22000c1e9900 */
[----:B------:R-:W1:Y:S01]  /*0f60*/  S2UR UR5, SR_CgaCtaId ;  /* 0x00000000000579c3 */ /* 0x000e620000008800 */
[----:B------:R-:W-:Y:S01]  /*0f70*/  UMOV UR4, 0x400 ;  /* 0x0000040000047882 */ /* 0x000fe20000000000 */
[----:B0-----:R-:W-:Y:S01]  /*0f80*/  LEA R12, R90, 0x40, 0x8 ;  /* 0x000000405a0c7811 */ /* 0x001fe200078e40ff */
[----:B-1----:R-:W-:-:S09]  /*0f90*/  ULEA UR4, UR5, UR4, 0x18 ;  /* 0x0000000405047291 */ /* 0x002fd2000f8ec0ff */
[----:B--2---:R1:W-:Y:S04]  /*0fa0*/  STS.128 [R12+UR4], R4 ;  /* 0x000000040c007988 */ /* 0x0043e80008000c04 */
[----:B----4-:R1:W-:Y:S02]  /*0fb0*/  STS.128 [R12+UR4+0x10], R8 ;  /* 0x000010080c007988 */ /* 0x0103e40008000c04 */
.L_x_3:
[----:B------:R-:W-:Y:S05]  /*0fc0*/  BSYNC.RECONVERGENT B0 ;  /* 0x0000000000007941 */ /* 0x000fea0003800200 */
.L_x_2:
[----:B------:R-:W-:Y:S04]  /*0fd0*/  BSSY.RECONVERGENT B0, `(.L_x_4) ;  /* 0x0000019000007945 */ /* 0x000fe80003800200 */
[----:B------:R-:W-:Y:S05]  /*0fe0*/  @P0 BRA `(.L_x_5) ;  /* 0x00000000005c0947 */ /* 0x000fea0003800000 */
[----:B0-----:R-:W0:Y:S01]  /*0ff0*/  LDC.64 R14, c[0x0][0x380] ;  /* 0x0000e000ff0e7b82 */ /* 0x001e220000000a00 */
[C---:B------:R-:W-:Y:S02]  /*1000*/  IADD3 R13, PT, PT, R49.reuse, 0x408, RZ ;  /* 0x00000408310d7810 */ /* 0x040fe40007ffe0ff */
[C---:B------:R-:W-:Y:S02]  /*1010*/  IADD3 R19, PT, PT, R49.reuse, 0x40c, RZ ;  /* 0x0000040c31137810 */ /* 0x040fe40007ffe0ff */
[C---:B------:R-:W-:Y:S02]  /*1020*/  IADD3 R17, PT, PT, R49.reuse, 0x40a, RZ ;  /* 0x0000040a31117810 */ /* 0x040fe40007ffe0ff */
[----:B-1----:R-:W-:Y:S01]  /*1030*/  IADD3 R5, PT, PT, R49, 0x409, RZ ;  /* 0x0000040931057810 */ /* 0x002fe20007ffe0ff */
        /* <DEDUP_REMOVED lines=18> */
.L_x_5:
[----:B------:R-:W-:Y:S05]  /*1160*/  BSYNC.RECONVERGENT B0 ;  /* 0x0000000000007941 */ /* 0x000fea0003800200 */
.L_x_4:
[----:B------:R-:W-:Y:S04]  /*1170*/  BSSY.RECONVERGENT B0, `(.L_x_6) ;  /* 0x0000019000007945 */ /* 0x000fe80003800200 */
[----:B------:R-:W-:Y:S05]  /*1180*/  @P0 BRA `(.L_x_7) ;  /* 0x00000000005c0947 */ /* 0x000fea0003800000 */
[----:B0-----:R-:W0:Y:S01]  /*1190*/  LDC.64 R14, c[0x0][0x380] ;  /* 0x0000e000ff0e7b82 */ /* 0x001e220000000a00 */
[C---:B------:R-:W-:Y:S02]  /*11a0*/  IADD3 R13, PT, PT, R49.reuse, 0x800, RZ ;  /* 0x00000800310d7810 */ /* 0x040fe40007ffe0ff */
[C---:B------:R-:W-:Y:S02]  /*11b0*/  IADD3 R19, PT, PT, R49.reuse, 0x804, RZ ;  /* 0x0000080431137810 */ /* 0x040fe40007ffe0ff */
[C---:B------:R-:W-:Y:S02]  /*11c0*/  IADD3 R17, PT, PT, R49.reuse, 0x802, RZ ;  /* 0x0000080231117810 */ /* 0x040fe40007ffe0ff */
[----:B-12---:R-:W-:Y:S01]  /*11d0*/  IADD3 R5, PT, PT, R49, 0x801, RZ ;  /* 0x0000080131057810 */ /* 0x006fe20007ffe0ff */
        /* <DEDUP_REMOVED lines=18> */
.L_x_7:
[----:B------:R-:W-:Y:S05]  /*1300*/  BSYNC.RECONVERGENT B0 ;  /* 0x0000000000007941 */ /* 0x000fea0003800200 */
.L_x_6:
        /* <DEDUP_REMOVED lines=25> */
.L_x_9:
[----:B------:R-:W-:Y:S05]  /*14a0*/  BSYNC.RECONVERGENT B0 ;  /* 0x0000000000007941 */ /* 0x000fea0003800200 */
.L_x_8:
        /* <DEDUP_REMOVED lines=25> */
.L_x_11:
[----:B------:R-:W-:Y:S05]  /*1640*/  BSYNC.RECONVERGENT B0 ;  /* 0x0000000000007941 */ /* 0x000fea0003800200 */
.L_x_10:
[----:B------:R-:W-:Y:S04]  /*1650*/  BSSY.RECONVERGENT B0, `(.L_x_12) ;  /* 0x0000019000007945 */ /* 0x000fe80003800200 */
[----:B------:R-:W-:Y:S05]  /*1660*/  @P0 BRA `(.L_x_13) ;  /* 0x00000000005c0947 */ /* 0x000fea0003800000 */
[----:B0-----:R-:W1:Y:S01]  /*1670*/  LDC.64 R14, c[0x0][0x380] ;  /* 0x0000e000ff0e7b82 */ /* 0x001e620000000a00 */
[C---:B------:R-:W-:Y:S02]  /*1680*/  IADD3 R13, PT, PT, R49.reuse, 0xc08, RZ ;  /* 0x00000c08310d7810 */ /* 0x040fe40007ffe0ff */
[C---:B------:R-:W-:Y:S02]  /*1690*/  IADD3 R19, PT, PT, R49.reuse, 0xc0c, RZ ;  /* 0x00000c0c31137810 */ /* 0x040fe40007ffe0ff */
[C---:B------:R-:W-:Y:S02]  /*16a0*/  IADD3 R17, PT, PT, R49.reuse, 0xc0a, RZ ;  /* 0x00000c0a31117810 */ /* 0x040fe40007ffe0ff */
[----:B------:R-:W-:Y:S01]  /*16b0*/  IADD3 R49, PT, PT, R49, 0xc09, RZ ;  /* 0x00000c0931317810 */ /* 0x000fe20007ffe0ff */
[----:B-12---:R-:W-:-:S04]  /*16c0*/  IMAD.WIDE.U32 R12, R13, 0x4, R14 ;  /* 0x000000040d0c7825 */ /* 0x006fc800078e000e */
        /* <DEDUP_REMOVED lines=17> */
.L_x_13:
[----:B------:R-:W-:Y:S05]  /*17e0*/  BSYNC.RECONVERGENT B0 ;  /* 0x0000000000007941 */ /* 0x000fea0003800200 */
.L_x_12:
[----:B------:R-:W4:Y:S01]  /*17f0*/  S2UR UR5, SR_CgaCtaId ;  /* 0x00000000000579c3 */ /* 0x000f220000008800 */
[----:B------:R-:W-:Y:S01]  /*1800*/  UMOV UR4, 0x400 ;  /* 0x0000040000047882 */ /* 0x000fe20000000000 */
[----:B------:R-:W-:Y:S01]  /*1810*/  HFMA2 R84, -RZ, RZ, 0, 0 ;  /* 0x00000000ff547431 */ /* 0x000fe200000001ff */
[----:B------:R-:W-:Y:S02]  /*1820*/  UIADD3 UR4, UPT, UPT, UR4, 0x4000, URZ ;  /* 0x0000400004047890 */ /* 0x000fe4000fffe0ff */
[----:B------:R-:W-:Y:S02]  /*1830*/  UPLOP3.LUT UP0, UPT, UPT, UPT, UPT, 0x80, 0x8 ;  /* 0x000000000008789c */ /* 0x000fe40003f0f070 */
[----:B----4-:R-:W-:-:S06]  /*1840*/  ULEA UR4, UR5, UR4, 0x18 ;  /* 0x0000000405047291 */ /* 0x010fcc000f8ec0ff */
[----:B012---:R-:W-:-:S05]  /*1850*/  LEA R5, R90, UR4, 0x2 ;  /* 0x000000045a057c11 */ /* 0x007fca000f8e10ff */
[----:B-----5:R0:W-:Y:S04]  /*1860*/  STS [R5], R0 ;  /* 0x0000000005007388 */ /* 0x0201e80000000800 */
[----:B------:R0:W-:Y:S04]  /*1870*/  STS [R5+0x400], R2 ;  /* 0x0004000205007388 */ /* 0x0001e80000000800 */
        /* <DEDUP_REMOVED lines=29> */
[----:B------:R0:W-:Y:S01]  /*1a50*/  STS [R5+0x7c00], R48 ;  /* 0x007c003005007388 */ /* 0x0001e20000000800 */
[----:B------:R-:W-:Y:S06]  /*1a60*/  BAR.SYNC.DEFER_BLOCKING 0x0 ;  /* 0x0000000000007b1d */ /* 0x000fec0000010000 */
.L_x_18:
[----:B------:R-:W0:Y:S01]  /*1a70*/  S2R R90, SR_TID.X ;  /* 0x00000000005a7919 */ /* 0x000e220000002100 */
[----:B------:R-:W-:Y:S01]  /*1a80*/  MOV R81, RZ ;  /* 0x000000ff00517202 */ /* 0x000fe20000000f00 */
[----:B------:R-:W-:Y:S01]  /*1a90*/  UPLOP3.LUT UP1, UPT, UPT, UPT, UP0, 0x80, 0x8 ;  /* 0x000000000008789c */ /* 0x000fe20003f2f000 */
[C---:B0-----:R-:W-:Y:S02]  /*1aa0*/  SHF.L.U32 R0, R90.reuse, 0x4, RZ ;  /* 0x000000045a007819 */ /* 0x041fe400000006ff */
[----:B------:R-:W-:Y:S02]  /*1ab0*/  LOP3.LUT R83, R90, 0xf0, RZ, 0xc0, !PT ;  /* 0x000000f05a537812 */ /* 0x000fe400078ec0ff */
[----:B------:R-:W-:Y:S02]  /*1ac0*/  LOP3.LUT R3, R0, 0xf0, RZ, 0xc0, !PT ;  /* 0x000000f000037812 */ /* 0x000fe400078ec0ff */
[----:B------:R-:W-:Y:S02]  /*1ad0*/  IADD3 R83, PT, PT, R83, R84, RZ ;  /* 0x0000005453537210 */ /* 0x000fe40007ffe0ff */
[----:B-1----:R-:W-:-:S07]  /*1ae0*/  LEA R84, R84, R3, 0xc ;  /* 0x0000000354547211 */ /* 0x002fce00078e60ff */
.L_x_15:
[----:B0-----:R-:W-:-:S04]  /*1af0*/  SHF.L.U32 R80, R81, 0x2, RZ ;  /* 0x0000000251507819 */ /* 0x001fc800000006ff */
[----:B------:R-:W-:-:S05]  /*1b00*/  LEA R0, R80, R1, 0x2 ;  /* 0x0000000150007211 */ /* 0x000fca00078e10ff */
[----:B------:R0:W5:Y:S04]  /*1b10*/  LDL.128 R8, [R0] ;  /* 0x0000000000087983 */ /* 0x0001680000100c00 */
[----:B------:R0:W5:Y:S04]  /*1b20*/  LDL.128 R48, [R0+0xc0] ;  /* 0x0000c00000307983 */ /* 0x0001680000100c00 */
        /* <DEDUP_REMOVED lines=13> */
[----:B------:R0:W5:Y:S01]  /*1c00*/  LDL.128 R4, [R0+0x6c0] ;  /* 0x0006c00000047983 */ /* 0x0001620000100c00 */
[----:B------:R-:W1:Y:S01]  /*1c10*/  S2UR UR5, SR_CgaCtaId ;  /* 0x00000000000579c3 */ /* 0x000e620000008800 */
[----:B------:R-:W-:Y:S01]  /*1c20*/  UMOV UR4, 0x400 ;  /* 0x0000040000047882 */ /* 0x000fe20000000000 */
[----:B------:R-:W-:Y:S01]  /*1c30*/  MOV R72, RZ ;  /* 0x000000ff00487202 */ /* 0x000fe20000000f00 */
[----:B------:R-:W-:Y:S01]  /*1c40*/  UIADD3 UR6, UPT, UPT, UR4, 0x4000, URZ ;  /* 0x0000400004067890 */ /* 0x000fe2000fffe0ff */
[----:B------:R-:W-:Y:S01]  /*1c50*/  IADD3 R75, PT, PT, R84, R80, RZ ;  /* 0x00000050544b7210 */ /* 0x000fe20007ffe0ff */
[----:B-1----:R-:W-:-:S02]  /*1c60*/  ULEA UR4, UR5, UR4, 0x18 ;  /* 0x0000000405047291 */ /* 0x002fc4000f8ec0ff */
[----:B0-----:R-:W-:-:S12]  /*1c70*/  ULEA UR6, UR5, UR6, 0x18 ;  /* 0x0000000605067291 */ /* 0x001fd8000f8ec0ff */
.L_x_14:
[----:B------:R-:W-:Y:S02]  /*1c80*/  LEA R0, R83, R72, 0x3 ;  /* 0x0000004853007211 */ /* 0x000fe400078e18ff */
[----:B------:R-:W-:Y:S02]  /*1c90*/  LEA R2, R72, R75, 0x9 ;  /* 0x0000004b48027211 */ /* 0x000fe400078e48ff */
[----:B------:R-:W-:Y:S02]  /*1ca0*/  LEA R92, R0, UR4, 0x2 ;  /* 0x00000004005c7c11 */ /* 0x000fe4000f8e10ff */
[----:B------:R-:W-:Y:S02]  /*1cb0*/  LEA R93, R2, UR6, 0x2 ;  /* 0x00000006025d7c11 */ /* 0x000fe4000f8e10ff */
[----:B------:R-:W-:Y:S01]  /*1cc0*/  IADD3 R72, PT, PT, R72, 0x1, RZ ;  /* 0x0000000148487810 */ /* 0x000fe20007ffe0ff */
[----:B------:R-:W-:Y:S03]  /*1cd0*/  LDS R89, [R92] ;  /* 0x000000005c597984 */ /* 0x000fe60000000800 */
[----:B------:R-:W-:Y:S01]  /*1ce0*/  ISETP.NE.AND P0, PT, R72, 0x8, PT ;  /* 0x000000084800780c */ /* 0x000fe20003f05270 */
[----:B------:R-:W0:Y:S04]  /*1cf0*/  LDS.128 R76, [R93] ;  /* 0x000000005d4c7984 */ /* 0x000e280000000c00 */
[----:B------:R-:W1:Y:S04]  /*1d00*/  LDS R86, [R92+0x2000] ;  /* 0x002000005c567984 */ /* 0x000e680000000800 */
[----:B------:R-:W2:Y:S04]  /*1d10*/  LDS R82, [R92+0x40] ;  /* 0x000040005c527984 */ /* 0x000ea80000000800 */
[----:B------:R-:W4:Y:S04]  /*1d20*/  LDS R74, [R92+0x2040] ;  /* 0x002040005c4a7984 */ /* 0x000f280000000800 */
[----:B------:R-:W3:Y:S04]  /*1d30*/  LDS R73, [R92+0x80] ;  /* 0x000080005c497984 */ /* 0x000ee80000000800 */
[----:B------:R-:W3:Y:S04]  /*1d40*/  LDS R2, [R92+0x2080] ;  /* 0x002080005c027984 */ /* 0x000ee80000000800 */
[----:B------:R-:W3:Y:S04]  /*1d50*/  LDS R0, [R92+0xc0] ;  /* 0x0000c0005c007984 */ /* 0x000ee80000000800 */
[----:B------:R-:W3:Y:S04]  /*1d60*/  LDS R3, [R92+0x20c0] ;  /* 0x0020c0005c037984 */ /* 0x000ee80000000800 */
[----:B------:R-:W3:Y:S01]  /*1d70*/  LDS.128 R12, [R93+0x400] ;  /* 0x000400005d0c7984 */ /* 0x000ee20000000c00 */
[C---:B0----5:R-:W-:Y:S01]  /*1d80*/  FFMA R8, R89.reuse, R76, R8 ;  /* 0x0000004c59087223 */ /* 0x061fe20000000008 */
[C---:B------:R-:W-:Y:S01]  /*1d90*/  FFMA R9, R89.reuse, R77, R9 ;  /* 0x0000004d59097223 */ /* 0x040fe20000000009 */
[C---:B------:R-:W-:Y:S01]  /*1da0*/  FFMA R10, R89.reuse, R78, R10 ;  /* 0x0000004e590a7223 */ /* 0x040fe2000000000a */
[----:B------:R-:W-:Y:S01]  /*1db0*/  FFMA R11, R89, R79, R11 ;  /* 0x0000004f590b7223 */ /* 0x000fe2000000000b */
[C---:B-1----:R-:W-:Y:S01]  /*1dc0*/  FFMA R68, R86.reuse, R76, R68 ;  /* 0x0000004c56447223 */ /* 0x042fe20000000044 */
[C---:B------:R-:W-:Y:S01]  /*1dd0*/  FFMA R69, R86.reuse, R77, R69 ;  /* 0x0000004d56457223 */ /* 0x040fe20000000045 */
[C---:B------:R-:W-:Y:S01]  /*1de0*/  FFMA R70, R86.reuse, R78, R70 ;  /* 0x0000004e56467223 */ /* 0x040fe20000000046 */
[----:B------:R-:W-:Y:S01]  /*1df0*/  FFMA R71, R86, R79, R71 ;  /* 0x0000004f56477223 */ /* 0x000fe20000000047 */
[----:B--2---:R-:W-:Y:S01]  /*1e00*/  FFMA R64, R76, R82, R64 ;  /* 0x000000524c407223 */ /* 0x004fe20000000040 */
[C---:B------:R-:W-:Y:S01]  /*1e10*/  FFMA R65, R82.reuse, R77, R65 ;  /* 0x0000004d52417223 */ /* 0x040fe20000000041 */
[C---:B------:R-:W-:Y:S01]  /*1e20*/  FFMA R66, R82.reuse, R78, R66 ;  /* 0x0000004e52427223 */ /* 0x040fe20000000042 */
[----:B------:R-:W-:Y:S01]  /*1e30*/  FFMA R67, R82, R79, R67 ;  /* 0x0000004f52437223 */ /* 0x000fe20000000043 */
[----:B----4-:R-:W-:Y:S01]  /*1e40*/  FFMA R60, R76, R74, R60 ;  /* 0x0000004a4c3c7223 */ /* 0x010fe2000000003c */
[C---:B------:R-:W-:Y:S01]  /*1e50*/  FFMA R61, R74.reuse, R77, R61 ;  /* 0x0000004d4a3d7223 */ /* 0x040fe2000000003d */
[CC--:B------:R-:W-:Y:S01]  /*1e60*/  FFMA R62, R74.reuse, R78.reuse, R62 ;  /* 0x0000004e4a3e7223 */ /* 0x0c0fe2000000003e */
[----:B------:R-:W-:Y:S01]  /*1e70*/  FFMA R63, R74, R79, R63 ;  /* 0x0000004f4a3f7223 */ /* 0x000fe2000000003f */
[C---:B---3--:R-:W-:Y:S01]  /*1e80*/  FFMA R56, R76.reuse, R73, R56 ;  /* 0x000000494c387223 */ /* 0x048fe20000000038 */
[C---:B------:R-:W-:Y:S01]  /*1e90*/  FFMA R57, R73.reuse, R77, R57 ;  /* 0x0000004d49397223 */ /* 0x040fe20000000039 */
[C---:B------:R-:W-:Y:S01]  /*1ea0*/  FFMA R58, R73.reuse, R78, R58 ;  /* 0x0000004e493a7223 */ /* 0x040fe2000000003a */
[----:B------:R-:W-:Y:S01]  /*1eb0*/  FFMA R59, R73, R79, R59 ;  /* 0x0000004f493b7223 */ /* 0x000fe2000000003b */
[----:B------:R-:W-:Y:S01]  /*1ec0*/  FFMA R52, R76, R2, R52 ;  /* 0x000000024c347223 */ /* 0x000fe20000000034 */
[C---:B------:R-:W-:Y:S01]  /*1ed0*/  FFMA R53, R2.reuse, R77, R53 ;  /* 0x0000004d02357223 */ /* 0x040fe20000000035 */
[C---:B------:R-:W-:Y:S01]  /*1ee0*/  FFMA R54, R2.reuse, R78, R54 ;  /* 0x0000004e02367223 */ /* 0x040fe20000000036 */
[----:B------:R-:W-:Y:S01]  /*1ef0*/  FFMA R55, R2, R79, R55 ;  /* 0x0000004f02377223 */ /* 0x000fe20000000037 */
[----:B------:R-:W-:Y:S01]  /*1f00*/  FFMA R48, R76, R0, R48 ;  /* 0x000000004c307223 */ /* 0x000fe20000000030 */
[C---:B------:R-:W-:Y:S01]  /*1f10*/  FFMA R49, R0.reuse, R77, R49 ;  /* 0x0000004d00317223 */ /* 0x040fe20000000031 */
[CC--:B------:R-:W-:Y:S01]  /*1f20*/  FFMA R50, R0.reuse, R78.reuse, R50 ;  /* 0x0000004e00327223 */ /* 0x0c0fe20000000032 */
[----:B------:R-:W-:Y:S01]  /*1f30*/  FFMA R51, R0, R79, R51 ;  /* 0x0000004f00337223 */ /* 0x000fe20000000033 */
[----:B------:R-:W-:Y:S01]  /*1f40*/  FFMA R44, R76, R3, R44 ;  /* 0x000000034c2c7223 */ /* 0x000fe2000000002c */
[C---:B------:R-:W-:Y:S01]  /*1f50*/  FFMA R45, R3.reuse, R77, R45 ;  /* 0x0000004d032d7223 */ /* 0x040fe2000000002d */
[C---:B------:R-:W-:Y:S01]  /*1f60*/  FFMA R46, R3.reuse, R78, R46 ;  /* 0x0000004e032e7223 */ /* 0x040fe2000000002e */
[----:B------:R-:W-:Y:S01]  /*1f70*/  FFMA R47, R3, R79, R47 ;  /* 0x0000004f032f7223 */ /* 0x000fe2000000002f */
[C---:B------:R-:W-:Y:S01]  /*1f80*/  FFMA R40, R89.reuse, R12, R40 ;  /* 0x0000000c59287223 */ /* 0x040fe20000000028 */
[C---:B------:R-:W-:Y:S01]  /*1f90*/  FFMA R41, R89.reuse, R13, R41 ;  /* 0x0000000d59297223 */ /* 0x040fe20000000029 */
[C---:B------:R-:W-:Y:S01]  /*1fa0*/  FFMA R42, R89.reuse, R14, R42 ;  /* 0x0000000e592a7223 */ /* 0x040fe2000000002a */
[----:B------:R-:W-:Y:S01]  /*1fb0*/  FFMA R43, R89, R15, R43 ;  /* 0x0000000f592b7223 */ /* 0x000fe2000000002b */
[C---:B------:R-:W-:Y:S01]  /*1fc0*/  FFMA R36, R86.reuse, R12, R36 ;  /* 0x0000000c56247223 */ /* 0x040fe20000000024 */
        /* <DEDUP_REMOVED lines=19> */
[C---:B------:R-:W-:Y:S01]  /*2100*/  FFMA R16, R12.reuse, R0, R16 ;  /* 0x000000000c107223 */ /* 0x040fe20000000010 */
[----:B------:R-:W-:Y:S01]  /*2110*/  FFMA R4, R12, R3, R4 ;  /* 0x000000030c047223 */ /* 0x000fe20000000004 */
[CC--:B------:R-:W-:Y:S01]  /*2120*/  FFMA R17, R0.reuse, R13.reuse, R17 ;  /* 0x0000000d00117223 */ /* 0x0c0fe20000000011 */
[C---:B------:R-:W-:Y:S01]  /*2130*/  FFMA R5, R3.reuse, R13, R5 ;  /* 0x0000000d03057223 */ /* 0x040fe20000000005 */
[CC--:B------:R-:W-:Y:S01]  /*2140*/  FFMA R18, R0.reuse, R14.reuse, R18 ;  /* 0x0000000e00127223 */ /* 0x0c0fe20000000012 */
[C---:B------:R-:W-:Y:S01]  /*2150*/  FFMA R6, R3.reuse, R14, R6 ;  /* 0x0000000e03067223 */ /* 0x040fe20000000006 */
[-C--:B------:R-:W-:Y:S01]  /*2160*/  FFMA R19, R0, R15.reuse, R19 ;  /* 0x0000000f00137223 */ /* 0x080fe20000000013 */
[----:B------:R-:W-:Y:S01]  /*2170*/  FFMA R7, R3, R15, R7 ;  /* 0x0000000f03077223 */ /* 0x000fe20000000007 */
[----:B------:R-:W-:Y:S06]  /*2180*/  @P0 BRA `(.L_x_14) ;  /* 0xfffffff800bc0947 */ /* 0x000fec000383ffff */
[----:B------:R-:W-:Y:S02]  /*2190*/  LEA R80, R80, R1, 0x2 ;  /* 0x0000000150507211 */ /* 0x000fe400078e10ff */
[----:B------:R-:W-:-:S03]  /*21a0*/  IADD3 R81, PT, PT, R81, 0x1, RZ ;  /* 0x0000000151517810 */ /* 0x000fc60007ffe0ff */
[----:B------:R0:W-:Y:S01]  /*21b0*/  STL.128 [R80], R8 ;  /* 0x0000000850007387 */ /* 0x0001e20000100c00 */
[----:B------:R-:W-:-:S03]  /*21c0*/  ISETP.NE.AND P0, PT, R81, 0x4, PT ;  /* 0x000000045100780c */ /* 0x000fc60003f05270 */
[----:B------:R0:W-:Y:S04]  /*21d0*/  STL.128 [R80+0x200], R40 ;  /* 0x0002002850007387 */ /* 0x0001e80000100c00 */
        /* <DEDUP_REMOVED lines=13> */
[----:B------:R0:W-:Y:S01]  /*22b0*/  STL.128 [R80+0x6c0], R4 ;  /* 0x0006c00450007387 */ /* 0x0001e20000100c00 */
[----:B------:R-:W-:Y:S05]  /*22c0*/  @P0 BRA `(.L_x_15) ;  /* 0xfffffff800080947 */ /* 0x000fea000383ffff */
[----:B------:R-:W-:-:S07]  /*22d0*/  HFMA2 R81, -RZ, RZ, 0, 0 ;  /* 0x00000000ff517431 */ /* 0x000fce00000001ff */
.L_x_17:
[----:B01----:R-:W-:-:S04]  /*22e0*/  SHF.L.U32 R80, R81, 0x2, RZ ;  /* 0x0000000251507819 */ /* 0x003fc800000006ff */
[----:B------:R-:W-:-:S05]  /*22f0*/  LEA R0, R80, R1, 0x2 ;  /* 0x0000000150007211 */ /* 0x000fca00078e10ff */
        /* <DEDUP_REMOVED lines=23> */
.L_x_16:
[----:B------:R-:W-:Y:S02]  /*2470*/  LEA R0, R83, R72, 0x3 ;  /* 0x0000004853007211 */ /* 0x000fe400078e18ff */
[----:B------:R-:W-:Y:S02]  /*2480*/  LEA R2, R72, R75, 0x9 ;  /* 0x0000004b48027211 */ /* 0x000fe400078e48ff */
[----:B------:R-:W-:Y:S02]  /*2490*/  LEA R92, R0, UR4, 0x2 ;  /* 0x00000004005c7c11 */ /* 0x000fe4000f8e10ff */
[----:B------:R-:W-:Y:S02]  /*24a0*/  LEA R93, R2, UR6, 0x2 ;  /* 0x00000006025d7c11 */ /* 0x000fe4000f8e10ff */
[----:B------:R-:W-:Y:S01]  /*24b0*/  IADD3 R72, PT, PT, R72, 0x1, RZ ;  /* 0x0000000148487810 */ /* 0x000fe20007ffe0ff */
[----:B------:R-:W-:Y:S03]  /*24c0*/  LDS R89, [R92+0x100] ;  /* 0x000100005c597984 */ /* 0x000fe60000000800 */
[----:B------:R-:W-:Y:S01]  /*24d0*/  ISETP.NE.AND P0, PT, R72, 0x8, PT ;  /* 0x000000084800780c */ /* 0x000fe20003f05270 */
[----:B------:R-:W0:Y:S04]  /*24e0*/  LDS.128 R76, [R93] ;  /* 0x000000005d4c7984 */ /* 0x000e280000000c00 */
[----:B------:R-:W1:Y:S04]  /*24f0*/  LDS R86, [R92+0x2100] ;  /* 0x002100005c567984 */ /* 0x000e680000000800 */
[----:B------:R-:W2:Y:S04]  /*2500*/  LDS R82, [R92+0x140] ;  /* 0x000140005c527984 */ /* 0x000ea80000000800 */
[----:B------:R-:W3:Y:S04]  /*2510*/  LDS R74, [R92+0x2140] ;  /* 0x002140005c4a7984 */ /* 0x000ee80000000800 */
[----:B------:R-:W4:Y:S04]  /*2520*/  LDS R73, [R92+0x180] ;  /* 0x000180005c497984 */ /* 0x000f280000000800 */
[----:B------:R-:W4:Y:S04]  /*2530*/  LDS R2, [R92+0x2180] ;  /* 0x002180005c027984 */ /* 0x000f280000000800 */
[----:B------:R-:W4:Y:S04]  /*2540*/  LDS R0, [R92+0x1c0] ;  /* 0x0001c0005c007984 */ /* 0x000f280000000800 */
[----:B------:R-:W4:Y:S04]  /*2550*/  LDS R3, [R92+0x21c0] ;  /* 0x0021c0005c037984 */ /* 0x000f280000000800 */
[----:B------:R-:W4:Y:S01]  /*2560*/  LDS.128 R12, [R93+0x400] ;  /* 0x000400005d0c7984 */ /* 0x000f220000000c00 */
        /* <DEDUP_REMOVED lines=12> */
[----:B---3--:R-:W-:Y:S01]  /*2630*/  FFMA R60, R76, R74, R60 ;  /* 0x0000004a4c3c7223 */ /* 0x008fe2000000003c */
[C---:B------:R-:W-:Y:S01]  /*2640*/  FFMA R61, R74.reuse, R77, R61 ;  /* 0x0000004d4a3d7223 */ /* 0x040fe2000000003d */
[CC--:B------:R-:W-:Y:S01]  /*2650*/  FFMA R62, R74.reuse, R78.reuse, R62 ;  /* 0x0000004e4a3e7223 */ /* 0x0c0fe2000000003e */
[----:B------:R-:W-:Y:S01]  /*2660*/  FFMA R63, R74, R79, R63 ;  /* 0x0000004f4a3f7223 */ /* 0x000fe2000000003f */
[C---:B----4-:R-:W-:Y:S01]  /*2670*/  FFMA R56, R76.reuse, R73, R56 ;  /* 0x000000494c387223 */ /* 0x050fe20000000038 */
        /* <DEDUP_REMOVED lines=50> */
[----:B------:R1:W-:Y:S01]  /*29a0*/  STL.128 [R80+0x100], R8 ;  /* 0x0001000850007387 */ /* 0x0003e20000100c00 */
        /* <DEDUP_REMOVED lines=17> */
[----:B------:R-:W-:Y:S01]  /*2ac0*/  HFMA2 R84, -RZ, RZ, 0, 5.9604644775390625e-08 ;  /* 0x00000001ff547431 */ /* 0x000fe200000001ff */
[----:B------:R-:W-:Y:S01]  /*2ad0*/  UPLOP3.LUT UP0, UPT, UPT, UPT, UPT, 0x40, 0x4 ;  /* 0x000000000004789c */ /* 0x000fe20003f0e870 */
[----:B------:R-:W-:Y:S10]  /*2ae0*/  BRA.U UP1, `(.L_x_18) ;  /* 0xffffffed01e07547 */ /* 0x000ff4000b83ffff */
[----:B------:R-:W-:-:S04]  /*2af0*/  IADD3 R87, PT, PT, R87, 0x1, RZ ;  /* 0x0000000157577810 */ /* 0x000fc80007ffe0ff */
[----:B------:R-:W-:-:S13]  /*2b00*/  ISETP.NE.AND P0, PT, R87, 0x40, PT ;  /* 0x000000405700780c */ /* 0x000fda0003f05270 */
[----:B------:R-:W-:Y:S05]  /*2b10*/  @P0 BRA `(.L_x_19) ;  /* 0xffffffdc00600947 */ /* 0x000fea000383ffff */
[----:B-1----:R-:W0:Y:S01]  /*2b20*/  S2R R4, SR_CTAID.X ;  /* 0x0000000000047919 */ /* 0x002e220000002500 */
[----:B------:R-:W1:Y:S01]  /*2b30*/  LDC.64 R2, c[0x0][0x390] ;  /* 0x0000e400ff027b82 */ /* 0x000e620000000a00 */
[----:B------:R-:W-:Y:S01]  /*2b40*/  UMOV UR4, URZ ;  /* 0x000000ff00047c82 */ /* 0x000fe20008000000 */
[----:B------:R-:W2:Y:S01]  /*2b50*/  S2R R6, SR_TID.X ;  /* 0x0000000000067919 */ /* 0x000ea20000002100 */
[C---:B0-----:R-:W-:Y:S02]  /*2b60*/  SHF.L.U32 R0, R4.reuse, 0x11, RZ ;  /* 0x0000001104007819 */ /* 0x041fe400000006ff */
[----:B------:R-:W-:Y:S02]  /*2b70*/  SHF.L.U32 R7, R4, 0x9, RZ ;  /* 0x0000000904077819 */ /* 0x000fe400000006ff */
[----:B--2---:R-:W-:Y:S02]  /*2b80*/  SHF.L.U32 R5, R6, 0xb, RZ ;  /* 0x0000000b06057819 */ /* 0x004fe400000006ff */
[----:B------:R-:W-:-:S04]  /*2b90*/  LOP3.LUT R0, R0, 0x7ff00000, RZ, 0xc0, !PT ;  /* 0x7ff0000000007812 */ /* 0x000fc800078ec0ff */
[----:B------:R-:W-:Y:S02]  /*2ba0*/  LOP3.LUT R0, R0, 0x78000, R5, 0xf8, !PT ;  /* 0x0007800000007812 */ /* 0x000fe400078ef805 */
[----:B------:R-:W-:Y:S02]  /*2bb0*/  SHF.L.U32 R5, R6, 0x4, RZ ;  /* 0x0000000406057819 */ /* 0x000fe400000006ff */
[----:B------:R-:W-:-:S04]  /*2bc0*/  LOP3.LUT R0, R0, 0xe00, R7, 0xf8, !PT ;  /* 0x00000e0000007812 */ /* 0x000fc800078ef807 */
[----:B------:R-:W-:-:S05]  /*2bd0*/  LOP3.LUT R5, R0, 0xf0, R5, 0xf8, !PT ;  /* 0x000000f000057812 */ /* 0x000fca00078ef805 */
[----:B-1----:R-:W-:-:S03]  /*2be0*/  IMAD.WIDE.U32 R2, R5, 0x4, R2 ;  /* 0x0000000405027825 */ /* 0x002fc600078e0002 */
[----:B------:R-:W-:-:S04]  /*2bf0*/  IADD3 R0, P0, PT, R2, 0x200000, RZ ;  /* 0x0020000002007810 */ /* 0x000fc80007f1e0ff */
[----:B------:R-:W-:-:S09]  /*2c00*/  IADD3.X R69, PT, PT, RZ, R3, RZ, P0, !PT ;  /* 0x00000003ff457210 */ /* 0x000fd200007fe4ff */
.L_x_20:
[----:B0-----:R-:W2:Y:S04]  /*2c10*/  LDL.128 R4, [R85+-0x400] ;  /* 0xfffc000055047983 */ /* 0x001ea80000100c00 */
[----:B------:R-:W3:Y:S04]  /*2c20*/  LDL.128 R8, [R85+-0x200] ;  /* 0xfffe000055087983 */ /* 0x000ee80000100c00 */
[----:B------:R-:W4:Y:S04]  /*2c30*/  LDL.128 R12, [R85] ;  /* 0x00000000550c7983 */ /* 0x000f280000100c00 */
[----:B------:R-:W5:Y:S04]  /*2c40*/  LDL.128 R16, [R85+0x200] ;  /* 0x0002000055107983 */ /* 0x000f680000100c00 */
[----:B------:R-:W5:Y:S04]  /*2c50*/  LDL.128 R20, [R85+-0x3f0] ;  /* 0xfffc100055147983 */ /* 0x000f680000100c00 */
[----:B------:R-:W5:Y:S04]  /*2c60*/  LDL.128 R24, [R85+-0x1f0] ;  /* 0xfffe100055187983 */ /* 0x000f680000100c00 */
[----:B------:R-:W5:Y:S04]  /*2c70*/  LDL.128 R28, [R85+0x10] ;  /* 0x00001000551c7983 */ /* 0x000f680000100c00 */
        /* <DEDUP_REMOVED lines=8> */
[----:B------:R0:W5:Y:S01]  /*2d00*/  LDL.128 R64, [R85+0x230] ;  /* 0x0002300055407983 */ /* 0x0001620000100c00 */
[----:B------:R-:W-:Y:S01]  /*2d10*/  MOV R2, R0 ;  /* 0x0000000000027202 */ /* 0x000fe20000000f00 */
[----:B------:R-:W-:Y:S01]  /*2d20*/  UIADD3 UR4, UPT, UPT, UR4, 0x1, URZ ;  /* 0x0000000104047890 */ /* 0x000fe2000fffe0ff */
[----:B------:R-:W-:-:S02]  /*2d30*/  MOV R3, R69 ;  /* 0x0000004500037202 */ /* 0x000fc40000000f00 */
[----:B------:R-:W-:Y:S01]  /*2d40*/  IADD3 R0, P0, PT, R2, 0x4000, RZ ;  /* 0x0000400002007810 */ /* 0x000fe20007f1e0ff */
[----:B------:R-:W-:Y:S01]  /*2d50*/  UISETP.NE.AND UP0, UPT, UR4, 0x8, UPT ;  /* 0x000000080400788c */ /* 0x000fe2000bf05270 */
[----:B0-----:R-:W-:Y:S02]  /*2d60*/  IADD3 R85, PT, PT, R85, 0x40, RZ ;  /* 0x0000004055557810 */ /* 0x001fe40007ffe0ff */
[----:B------:R-:W-:Y:S01]  /*2d70*/  IADD3.X R69, PT, PT, RZ, R3, RZ, P0, !PT ;  /* 0x00000003ff457210 */ /* 0x000fe200007fe4ff */
[----:B--2---:R0:W-:Y:S04]  /*2d80*/  STG.E desc[UR8][R2.64+-0x200000], R4 ;  /* 0xe000000402007986 */ /* 0x0041e8000c101908 */
[----:B------:R0:W-:Y:S04]  /*2d90*/  STG.E desc[UR8][R2.64+-0x1ffffc], R5 ;  /* 0xe000040502007986 */ /* 0x0001e8000c101908 */
[----:B------:R0:W-:Y:S04]  /*2da0*/  STG.E desc[UR8][R2.64+-0x1ffff8], R6 ;  /* 0xe000080602007986 */ /* 0x0001e8000c101908 */
[----:B------:R0:W-:Y:S04]  /*2db0*/  STG.E desc[UR8][R2.64+-0x1ffff4], R7 ;  /* 0xe0000c0702007986 */ /* 0x0001e8000c101908 */
[----:B---3--:R0:W-:Y:S04]  /*2dc0*/  STG.E desc[UR8][R2.64+-0x1ffc00], R8 ;  /* 0xe004000802007986 */ /* 0x0081e8000c101908 */
[----:B------:R0:W-:Y:S04]  /*2dd0*/  STG.E desc[UR8][R2.64+-0x1ffbfc], R9 ;  /* 0xe004040902007986 */ /* 0x0001e8000c101908 */
[----:B------:R0:W-:Y:S04]  /*2de0*/  STG.E desc[UR8][R2.64+-0x1ffbf8], R10 ;  /* 0xe004080a02007986 */ /* 0x0001e8000c101908 */
[----:B------:R0:W-:Y:S04]  /*2df0*/  STG.E desc[UR8][R2.64+-0x1ffbf4], R11 ;  /* 0xe0040c0b02007986 */ /* 0x0001e8000c101908 */
[----:B----4-:R0:W-:Y:S04]  /*2e00*/  STG.E desc[UR8][R2.64], R12 ;  /* 0x0000000c02007986 */ /* 0x0101e8000c101908 */
[----:B------:R0:W-:Y:S04]  /*2e10*/  STG.E desc[UR8][R2.64+0x4], R13 ;  /* 0x0000040d02007986 */ /* 0x0001e8000c101908 */
[----:B------:R0:W-:Y:S04]  /*2e20*/  STG.E desc[UR8][R2.64+0x8], R14 ;  /* 0x0000080e02007986 */ /* 0x0001e8000c101908 */
[----:B------:R0:W-:Y:S04]  /*2e30*/  STG.E desc[UR8][R2.64+0xc], R15 ;  /* 0x00000c0f02007986 */ /* 0x0001e8000c101908 */
[----:B-----5:R0:W-:Y:S04]  /*2e40*/  STG.E desc[UR8][R2.64+0x400], R16 ;  /* 0x0004001002007986 */ /* 0x0201e8000c101908 */
[----:B------:R0:W-:Y:S04]  /*2e50*/  STG.E desc[UR8][R2.64+0x404], R17 ;  /* 0x0004041102007986 */ /* 0x0001e8000c101908 */
        /* <DEDUP_REMOVED lines=49> */
[----:B------:R0:W-:Y:S01]  /*3170*/  STG.E desc[UR8][R2.64+0x43c], R67 ;  /* 0x00043c4302007986 */ /* 0x0001e2000c101908 */
[----:B------:R-:W-:Y:S05]  /*3180*/  BRA.U UP0, `(.L_x_20) ;  /* 0xfffffff900a07547 */ /* 0x000fea000b83ffff */
[----:B------:R-:W-:Y:S05]  /*3190*/  EXIT ;  /* 0x000000000000794d */ /* 0x000fea0003800000 */
.L_x_21:
[----:B------:R-:W-:-:S00]  /*31a0*/  BRA `(.L_x_21) ;  /* 0xfffffffc00fc7947 */ /* 0x000fc0000383ffff */
[----:B------:R-:W-:-:S00]  /*31b0*/  NOP ;  /* 0x0000000000007918 */ /* 0x000fc00000000000 */
        /* <DEDUP_REMOVED lines=12> */
.L_x_22:


//--------------------- .nv.shared.mymatmul_kernel0 --------------------------
	.section	.nv.shared.mymatmul_kernel0,"aw",@nobits
	.sectionflags	@""
	.align	4
.nv.shared.mymatmul_kernel0:
	.zero		50176


//--------------------- .nv.shared.reserved.0     --------------------------
	.section	.nv.shared.reserved.0,"aw",@nobits
	.weak		__nv_reservedSMEM_offset_0_alias
	.size		__nv_reservedSMEM_offset_0_alias, 0, 64
	.other		__nv_reservedSMEM_offset_0_alias,@"STO_CUDA_RESERVED_SHARED STV_DEFAULT"
__nv_reservedSMEM_offset_0_alias:
	.zero		0
	.zero		64


//--------------------- .nv.constant0.mymatmul_kernel0 --------------------------
	.section	.nv.constant0.mymatmul_kernel0,"a",@progbits
	.sectionflags	@""
	.align	4
.nv.constant0.mymatmul_kernel0:
	.zero		920


//--------------------- SYMBOLS --------------------------

	.type		.nv.reservedSmem.offset0,@object
	.size		.nv.reservedSmem.offset0,0x4
	.type		.nv.reservedSmem.cap,@object
	.size		.nv.reservedSmem.cap,0x4
